//
// Generated by NVIDIA NVVM Compiler
//
// Compiler Build ID: CL-36424714
// Cuda compilation tools, release 13.0, V13.0.88
// Based on NVVM 20.0.0
//

.version 9.0
.target sm_100
.address_size 64

	// .globl	_ZN3brt4cuda6kernel25transpose_naive_2d_kernelIfEEvPKT_PS3_ii
// _ZZN3brt4cuda6kernel22batch_transpose_kernelIfLi32ELi32ELi64EEEviiiiiiPvS3_E13tile_in_shmem has been demoted
// _ZZN3brt4cuda6kernel22batch_transpose_kernelIfLi32ELi32ELi256EEEviiiiiiPvS3_E13tile_in_shmem has been demoted
// _ZZN3brt4cuda6kernel22batch_transpose_kernelI6__halfLi32ELi32ELi64EEEviiiiiiPvS4_E13tile_in_shmem has been demoted
// _ZZN3brt4cuda6kernel22batch_transpose_kernelI6__halfLi32ELi32ELi256EEEviiiiiiPvS4_E13tile_in_shmem has been demoted

.visible .entry _ZN3brt4cuda6kernel25transpose_naive_2d_kernelIfEEvPKT_PS3_ii(
	.param .u64 .ptr .align 1 _ZN3brt4cuda6kernel25transpose_naive_2d_kernelIfEEvPKT_PS3_ii_param_0,
	.param .u64 .ptr .align 1 _ZN3brt4cuda6kernel25transpose_naive_2d_kernelIfEEvPKT_PS3_ii_param_1,
	.param .u32 _ZN3brt4cuda6kernel25transpose_naive_2d_kernelIfEEvPKT_PS3_ii_param_2,
	.param .u32 _ZN3brt4cuda6kernel25transpose_naive_2d_kernelIfEEvPKT_PS3_ii_param_3
)
{
	.reg .pred 	%p<4>;
	.reg .b32 	%r<13>;
	.reg .b32 	%f<2>;
	.reg .b64 	%rd<9>;

	ld.param.u64 	%rd1, [_ZN3brt4cuda6kernel25transpose_naive_2d_kernelIfEEvPKT_PS3_ii_param_0];
	ld.param.u64 	%rd2, [_ZN3brt4cuda6kernel25transpose_naive_2d_kernelIfEEvPKT_PS3_ii_param_1];
	ld.param.u32 	%r3, [_ZN3brt4cuda6kernel25transpose_naive_2d_kernelIfEEvPKT_PS3_ii_param_2];
	ld.param.u32 	%r4, [_ZN3brt4cuda6kernel25transpose_naive_2d_kernelIfEEvPKT_PS3_ii_param_3];
	mov.u32 	%r5, %ctaid.x;
	mov.u32 	%r6, %ntid.x;
	mov.u32 	%r7, %tid.x;
	mad.lo.s32 	%r1, %r5, %r6, %r7;
	mov.u32 	%r8, %ctaid.y;
	mov.u32 	%r9, %ntid.y;
	mov.u32 	%r10, %tid.y;
	mad.lo.s32 	%r2, %r8, %r9, %r10;
	setp.ge.s32 	%p1, %r2, %r3;
	setp.ge.s32 	%p2, %r1, %r4;
	or.pred  	%p3, %p1, %p2;
	@%p3 bra 	$L__BB0_2;
	cvta.to.global.u64 	%rd3, %rd1;
	cvta.to.global.u64 	%rd4, %rd2;
	mad.lo.s32 	%r11, %r4, %r2, %r1;
	mad.lo.s32 	%r12, %r3, %r1, %r2;
	mul.wide.s32 	%rd5, %r11, 4;
	add.s64 	%rd6, %rd3, %rd5;
	ld.global.f32 	%f1, [%rd6];
	mul.wide.s32 	%rd7, %r12, 4;
	add.s64 	%rd8, %rd4, %rd7;
	st.global.f32 	[%rd8], %f1;
$L__BB0_2:
	ret;

}
	// .globl	_ZN3brt4cuda6kernel25transpose_naive_2d_kernelI6__halfEEvPKT_PS4_ii
.visible .entry _ZN3brt4cuda6kernel25transpose_naive_2d_kernelI6__halfEEvPKT_PS4_ii(
	.param .u64 .ptr .align 1 _ZN3brt4cuda6kernel25transpose_naive_2d_kernelI6__halfEEvPKT_PS4_ii_param_0,
	.param .u64 .ptr .align 1 _ZN3brt4cuda6kernel25transpose_naive_2d_kernelI6__halfEEvPKT_PS4_ii_param_1,
	.param .u32 _ZN3brt4cuda6kernel25transpose_naive_2d_kernelI6__halfEEvPKT_PS4_ii_param_2,
	.param .u32 _ZN3brt4cuda6kernel25transpose_naive_2d_kernelI6__halfEEvPKT_PS4_ii_param_3
)
{
	.reg .pred 	%p<4>;
	.reg .b16 	%rs<2>;
	.reg .b32 	%r<13>;
	.reg .b64 	%rd<9>;

	ld.param.u64 	%rd1, [_ZN3brt4cuda6kernel25transpose_naive_2d_kernelI6__halfEEvPKT_PS4_ii_param_0];
	ld.param.u64 	%rd2, [_ZN3brt4cuda6kernel25transpose_naive_2d_kernelI6__halfEEvPKT_PS4_ii_param_1];
	ld.param.u32 	%r3, [_ZN3brt4cuda6kernel25transpose_naive_2d_kernelI6__halfEEvPKT_PS4_ii_param_2];
	ld.param.u32 	%r4, [_ZN3brt4cuda6kernel25transpose_naive_2d_kernelI6__halfEEvPKT_PS4_ii_param_3];
	mov.u32 	%r5, %ctaid.x;
	mov.u32 	%r6, %ntid.x;
	mov.u32 	%r7, %tid.x;
	mad.lo.s32 	%r1, %r5, %r6, %r7;
	mov.u32 	%r8, %ctaid.y;
	mov.u32 	%r9, %ntid.y;
	mov.u32 	%r10, %tid.y;
	mad.lo.s32 	%r2, %r8, %r9, %r10;
	setp.ge.s32 	%p1, %r2, %r3;
	setp.ge.s32 	%p2, %r1, %r4;
	or.pred  	%p3, %p1, %p2;
	@%p3 bra 	$L__BB1_2;
	cvta.to.global.u64 	%rd3, %rd1;
	cvta.to.global.u64 	%rd4, %rd2;
	mad.lo.s32 	%r11, %r4, %r2, %r1;
	mad.lo.s32 	%r12, %r3, %r1, %r2;
	mul.wide.s32 	%rd5, %r12, 2;
	add.s64 	%rd6, %rd4, %rd5;
	mul.wide.s32 	%rd7, %r11, 2;
	add.s64 	%rd8, %rd3, %rd7;
	ld.global.u16 	%rs1, [%rd8];
	st.global.u16 	[%rd6], %rs1;
$L__BB1_2:
	ret;

}
	// .globl	_ZN3brt4cuda6kernel22batch_transpose_kernelIfLi32ELi32ELi64EEEviiiiiiPvS3_
.visible .entry _ZN3brt4cuda6kernel22batch_transpose_kernelIfLi32ELi32ELi64EEEviiiiiiPvS3_(
	.param .u32 _ZN3brt4cuda6kernel22batch_transpose_kernelIfLi32ELi32ELi64EEEviiiiiiPvS3__param_0,
	.param .u32 _ZN3brt4cuda6kernel22batch_transpose_kernelIfLi32ELi32ELi64EEEviiiiiiPvS3__param_1,
	.param .u32 _ZN3brt4cuda6kernel22batch_transpose_kernelIfLi32ELi32ELi64EEEviiiiiiPvS3__param_2,
	.param .u32 _ZN3brt4cuda6kernel22batch_transpose_kernelIfLi32ELi32ELi64EEEviiiiiiPvS3__param_3,
	.param .u32 _ZN3brt4cuda6kernel22batch_transpose_kernelIfLi32ELi32ELi64EEEviiiiiiPvS3__param_4,
	.param .u32 _ZN3brt4cuda6kernel22batch_transpose_kernelIfLi32ELi32ELi64EEEviiiiiiPvS3__param_5,
	.param .u64 .ptr .align 1 _ZN3brt4cuda6kernel22batch_transpose_kernelIfLi32ELi32ELi64EEEviiiiiiPvS3__param_6,
	.param .u64 .ptr .align 1 _ZN3brt4cuda6kernel22batch_transpose_kernelIfLi32ELi32ELi64EEEviiiiiiPvS3__param_7
)
{
	.reg .pred 	%p<11>;
	.reg .b32 	%r<62>;
	.reg .b32 	%f<3>;
	.reg .b64 	%rd<15>;
	// demoted variable
	.shared .align 4 .b8 _ZZN3brt4cuda6kernel22batch_transpose_kernelIfLi32ELi32ELi64EEEviiiiiiPvS3_E13tile_in_shmem[4096];
	ld.param.u32 	%r25, [_ZN3brt4cuda6kernel22batch_transpose_kernelIfLi32ELi32ELi64EEEviiiiiiPvS3__param_0];
	ld.param.u32 	%r26, [_ZN3brt4cuda6kernel22batch_transpose_kernelIfLi32ELi32ELi64EEEviiiiiiPvS3__param_1];
	ld.param.u32 	%r27, [_ZN3brt4cuda6kernel22batch_transpose_kernelIfLi32ELi32ELi64EEEviiiiiiPvS3__param_2];
	ld.param.u32 	%r28, [_ZN3brt4cuda6kernel22batch_transpose_kernelIfLi32ELi32ELi64EEEviiiiiiPvS3__param_3];
	ld.param.u32 	%r29, [_ZN3brt4cuda6kernel22batch_transpose_kernelIfLi32ELi32ELi64EEEviiiiiiPvS3__param_4];
	ld.param.u32 	%r30, [_ZN3brt4cuda6kernel22batch_transpose_kernelIfLi32ELi32ELi64EEEviiiiiiPvS3__param_5];
	ld.param.u64 	%rd5, [_ZN3brt4cuda6kernel22batch_transpose_kernelIfLi32ELi32ELi64EEEviiiiiiPvS3__param_6];
	ld.param.u64 	%rd6, [_ZN3brt4cuda6kernel22batch_transpose_kernelIfLi32ELi32ELi64EEEviiiiiiPvS3__param_7];
	mov.u32 	%r57, %ctaid.x;
	setp.ge.s32 	%p1, %r57, %r25;
	@%p1 bra 	$L__BB2_13;
	mul.lo.s32 	%r2, %r30, %r29;
	add.s32 	%r3, %r26, -1;
	add.s32 	%r4, %r27, -1;
	mov.u32 	%r31, %tid.x;
	shr.u32 	%r5, %r31, 5;
	and.b32  	%r6, %r31, 31;
	shl.b32 	%r32, %r31, 7;
	and.b32  	%r33, %r32, 3968;
	mov.u32 	%r34, _ZZN3brt4cuda6kernel22batch_transpose_kernelIfLi32ELi32ELi64EEEviiiiiiPvS3_E13tile_in_shmem;
	add.s32 	%r7, %r34, %r33;
	shl.b32 	%r35, %r5, 7;
	add.s32 	%r8, %r34, %r35;
	mad.lo.s32 	%r9, %r30, %r5, %r6;
	shl.b32 	%r10, %r30, 1;
	mov.u32 	%r11, %nctaid.x;
	cvta.to.global.u64 	%rd1, %rd6;
	cvta.to.global.u64 	%rd2, %rd5;
$L__BB2_2:
	div.s32 	%r36, %r57, %r28;
	mul.lo.s32 	%r37, %r36, %r28;
	sub.s32 	%r38, %r57, %r37;
	div.s32 	%r39, %r38, %r27;
	mul.lo.s32 	%r40, %r39, %r27;
	sub.s32 	%r41, %r38, %r40;
	mul.lo.s32 	%r42, %r2, %r36;
	shl.b32 	%r43, %r39, 5;
	mad.lo.s32 	%r44, %r43, %r30, %r42;
	shl.b32 	%r45, %r41, 5;
	add.s32 	%r46, %r44, %r45;
	cvt.s64.s32 	%rd3, %r46;
	add.s32 	%r47, %r43, %r42;
	mad.lo.s32 	%r13, %r45, %r29, %r47;
	setp.lt.s32 	%p2, %r39, %r3;
	sub.s32 	%r48, %r29, %r43;
	selp.b32 	%r14, 32, %r48, %p2;
	setp.lt.s32 	%p3, %r41, %r4;
	sub.s32 	%r49, %r30, %r45;
	selp.b32 	%r15, 32, %r49, %p3;
	setp.ge.s32 	%p4, %r5, %r14;
	@%p4 bra 	$L__BB2_7;
	mov.u32 	%r58, %r9;
	mov.u32 	%r59, %r8;
	mov.u32 	%r60, %r5;
$L__BB2_4:
	setp.ge.s32 	%p5, %r6, %r15;
	@%p5 bra 	$L__BB2_6;
	cvt.s64.s32 	%rd7, %r58;
	add.s64 	%rd8, %rd7, %rd3;
	shl.b64 	%rd9, %rd8, 2;
	add.s64 	%rd10, %rd2, %rd9;
	ld.global.nc.f32 	%f1, [%rd10];
	xor.b32  	%r50, %r60, %r6;
	shl.b32 	%r51, %r50, 2;
	add.s32 	%r52, %r59, %r51;
	st.shared.f32 	[%r52], %f1;
$L__BB2_6:
	add.s32 	%r60, %r60, 2;
	add.s32 	%r59, %r59, 256;
	add.s32 	%r58, %r58, %r10;
	setp.lt.s32 	%p6, %r60, %r14;
	@%p6 bra 	$L__BB2_4;
$L__BB2_7:
	bar.sync 	0;
	setp.ge.s32 	%p7, %r5, %r15;
	@%p7 bra 	$L__BB2_12;
	cvt.s64.s32 	%rd4, %r13;
	mov.u32 	%r61, %r5;
$L__BB2_9:
	setp.ge.s32 	%p8, %r6, %r14;
	@%p8 bra 	$L__BB2_11;
	xor.b32  	%r53, %r61, %r6;
	shl.b32 	%r54, %r53, 2;
	add.s32 	%r55, %r7, %r54;
	ld.shared.f32 	%f2, [%r55];
	mad.lo.s32 	%r56, %r61, %r29, %r6;
	cvt.s64.s32 	%rd11, %r56;
	add.s64 	%rd12, %rd11, %rd4;
	shl.b64 	%rd13, %rd12, 2;
	add.s64 	%rd14, %rd1, %rd13;
	st.global.f32 	[%rd14], %f2;
$L__BB2_11:
	add.s32 	%r61, %r61, 2;
	setp.lt.s32 	%p9, %r61, %r15;
	@%p9 bra 	$L__BB2_9;
$L__BB2_12:
	bar.sync 	0;
	add.s32 	%r57, %r57, %r11;
	setp.lt.s32 	%p10, %r57, %r25;
	@%p10 bra 	$L__BB2_2;
$L__BB2_13:
	ret;

}
	// .globl	_ZN3brt4cuda6kernel22batch_transpose_kernelIfLi32ELi32ELi256EEEviiiiiiPvS3_
.visible .entry _ZN3brt4cuda6kernel22batch_transpose_kernelIfLi32ELi32ELi256EEEviiiiiiPvS3_(
	.param .u32 _ZN3brt4cuda6kernel22batch_transpose_kernelIfLi32ELi32ELi256EEEviiiiiiPvS3__param_0,
	.param .u32 _ZN3brt4cuda6kernel22batch_transpose_kernelIfLi32ELi32ELi256EEEviiiiiiPvS3__param_1,
	.param .u32 _ZN3brt4cuda6kernel22batch_transpose_kernelIfLi32ELi32ELi256EEEviiiiiiPvS3__param_2,
	.param .u32 _ZN3brt4cuda6kernel22batch_transpose_kernelIfLi32ELi32ELi256EEEviiiiiiPvS3__param_3,
	.param .u32 _ZN3brt4cuda6kernel22batch_transpose_kernelIfLi32ELi32ELi256EEEviiiiiiPvS3__param_4,
	.param .u32 _ZN3brt4cuda6kernel22batch_transpose_kernelIfLi32ELi32ELi256EEEviiiiiiPvS3__param_5,
	.param .u64 .ptr .align 1 _ZN3brt4cuda6kernel22batch_transpose_kernelIfLi32ELi32ELi256EEEviiiiiiPvS3__param_6,
	.param .u64 .ptr .align 1 _ZN3brt4cuda6kernel22batch_transpose_kernelIfLi32ELi32ELi256EEEviiiiiiPvS3__param_7
)
{
	.reg .pred 	%p<11>;
	.reg .b32 	%r<62>;
	.reg .b32 	%f<3>;
	.reg .b64 	%rd<15>;
	// demoted variable
	.shared .align 4 .b8 _ZZN3brt4cuda6kernel22batch_transpose_kernelIfLi32ELi32ELi256EEEviiiiiiPvS3_E13tile_in_shmem[4096];
	ld.param.u32 	%r25, [_ZN3brt4cuda6kernel22batch_transpose_kernelIfLi32ELi32ELi256EEEviiiiiiPvS3__param_0];
	ld.param.u32 	%r26, [_ZN3brt4cuda6kernel22batch_transpose_kernelIfLi32ELi32ELi256EEEviiiiiiPvS3__param_1];
	ld.param.u32 	%r27, [_ZN3brt4cuda6kernel22batch_transpose_kernelIfLi32ELi32ELi256EEEviiiiiiPvS3__param_2];
	ld.param.u32 	%r28, [_ZN3brt4cuda6kernel22batch_transpose_kernelIfLi32ELi32ELi256EEEviiiiiiPvS3__param_3];
	ld.param.u32 	%r29, [_ZN3brt4cuda6kernel22batch_transpose_kernelIfLi32ELi32ELi256EEEviiiiiiPvS3__param_4];
	ld.param.u32 	%r30, [_ZN3brt4cuda6kernel22batch_transpose_kernelIfLi32ELi32ELi256EEEviiiiiiPvS3__param_5];
	ld.param.u64 	%rd5, [_ZN3brt4cuda6kernel22batch_transpose_kernelIfLi32ELi32ELi256EEEviiiiiiPvS3__param_6];
	ld.param.u64 	%rd6, [_ZN3brt4cuda6kernel22batch_transpose_kernelIfLi32ELi32ELi256EEEviiiiiiPvS3__param_7];
	mov.u32 	%r57, %ctaid.x;
	setp.ge.s32 	%p1, %r57, %r25;
	@%p1 bra 	$L__BB3_13;
	mul.lo.s32 	%r2, %r30, %r29;
	add.s32 	%r3, %r26, -1;
	add.s32 	%r4, %r27, -1;
	mov.u32 	%r31, %tid.x;
	shr.u32 	%r5, %r31, 5;
	and.b32  	%r6, %r31, 31;
	shl.b32 	%r32, %r31, 7;
	and.b32  	%r33, %r32, 3968;
	mov.u32 	%r34, _ZZN3brt4cuda6kernel22batch_transpose_kernelIfLi32ELi32ELi256EEEviiiiiiPvS3_E13tile_in_shmem;
	add.s32 	%r7, %r34, %r33;
	shl.b32 	%r35, %r5, 7;
	add.s32 	%r8, %r34, %r35;
	mad.lo.s32 	%r9, %r30, %r5, %r6;
	shl.b32 	%r10, %r30, 3;
	mov.u32 	%r11, %nctaid.x;
	cvta.to.global.u64 	%rd1, %rd6;
	cvta.to.global.u64 	%rd2, %rd5;
$L__BB3_2:
	div.s32 	%r36, %r57, %r28;
	mul.lo.s32 	%r37, %r36, %r28;
	sub.s32 	%r38, %r57, %r37;
	div.s32 	%r39, %r38, %r27;
	mul.lo.s32 	%r40, %r39, %r27;
	sub.s32 	%r41, %r38, %r40;
	mul.lo.s32 	%r42, %r2, %r36;
	shl.b32 	%r43, %r39, 5;
	mad.lo.s32 	%r44, %r43, %r30, %r42;
	shl.b32 	%r45, %r41, 5;
	add.s32 	%r46, %r44, %r45;
	cvt.s64.s32 	%rd3, %r46;
	add.s32 	%r47, %r43, %r42;
	mad.lo.s32 	%r13, %r45, %r29, %r47;
	setp.lt.s32 	%p2, %r39, %r3;
	sub.s32 	%r48, %r29, %r43;
	selp.b32 	%r14, 32, %r48, %p2;
	setp.lt.s32 	%p3, %r41, %r4;
	sub.s32 	%r49, %r30, %r45;
	selp.b32 	%r15, 32, %r49, %p3;
	setp.ge.s32 	%p4, %r5, %r14;
	@%p4 bra 	$L__BB3_7;
	mov.u32 	%r58, %r9;
	mov.u32 	%r59, %r8;
	mov.u32 	%r60, %r5;
$L__BB3_4:
	setp.ge.s32 	%p5, %r6, %r15;
	@%p5 bra 	$L__BB3_6;
	cvt.s64.s32 	%rd7, %r58;
	add.s64 	%rd8, %rd7, %rd3;
	shl.b64 	%rd9, %rd8, 2;
	add.s64 	%rd10, %rd2, %rd9;
	ld.global.nc.f32 	%f1, [%rd10];
	xor.b32  	%r50, %r60, %r6;
	shl.b32 	%r51, %r50, 2;
	add.s32 	%r52, %r59, %r51;
	st.shared.f32 	[%r52], %f1;
$L__BB3_6:
	add.s32 	%r60, %r60, 8;
	add.s32 	%r59, %r59, 1024;
	add.s32 	%r58, %r58, %r10;
	setp.lt.s32 	%p6, %r60, %r14;
	@%p6 bra 	$L__BB3_4;
$L__BB3_7:
	bar.sync 	0;
	setp.ge.s32 	%p7, %r5, %r15;
	@%p7 bra 	$L__BB3_12;
	cvt.s64.s32 	%rd4, %r13;
	mov.u32 	%r61, %r5;
$L__BB3_9:
	setp.ge.s32 	%p8, %r6, %r14;
	@%p8 bra 	$L__BB3_11;
	xor.b32  	%r53, %r61, %r6;
	shl.b32 	%r54, %r53, 2;
	add.s32 	%r55, %r7, %r54;
	ld.shared.f32 	%f2, [%r55];
	mad.lo.s32 	%r56, %r61, %r29, %r6;
	cvt.s64.s32 	%rd11, %r56;
	add.s64 	%rd12, %rd11, %rd4;
	shl.b64 	%rd13, %rd12, 2;
	add.s64 	%rd14, %rd1, %rd13;
	st.global.f32 	[%rd14], %f2;
$L__BB3_11:
	add.s32 	%r61, %r61, 8;
	setp.lt.s32 	%p9, %r61, %r15;
	@%p9 bra 	$L__BB3_9;
$L__BB3_12:
	bar.sync 	0;
	add.s32 	%r57, %r57, %r11;
	setp.lt.s32 	%p10, %r57, %r25;
	@%p10 bra 	$L__BB3_2;
$L__BB3_13:
	ret;

}
	// .globl	_ZN3brt4cuda6kernel22batch_transpose_kernelI6__halfLi32ELi32ELi64EEEviiiiiiPvS4_
.visible .entry _ZN3brt4cuda6kernel22batch_transpose_kernelI6__halfLi32ELi32ELi64EEEviiiiiiPvS4_(
	.param .u32 _ZN3brt4cuda6kernel22batch_transpose_kernelI6__halfLi32ELi32ELi64EEEviiiiiiPvS4__param_0,
	.param .u32 _ZN3brt4cuda6kernel22batch_transpose_kernelI6__halfLi32ELi32ELi64EEEviiiiiiPvS4__param_1,
	.param .u32 _ZN3brt4cuda6kernel22batch_transpose_kernelI6__halfLi32ELi32ELi64EEEviiiiiiPvS4__param_2,
	.param .u32 _ZN3brt4cuda6kernel22batch_transpose_kernelI6__halfLi32ELi32ELi64EEEviiiiiiPvS4__param_3,
	.param .u32 _ZN3brt4cuda6kernel22batch_transpose_kernelI6__halfLi32ELi32ELi64EEEviiiiiiPvS4__param_4,
	.param .u32 _ZN3brt4cuda6kernel22batch_transpose_kernelI6__halfLi32ELi32ELi64EEEviiiiiiPvS4__param_5,
	.param .u64 .ptr .align 1 _ZN3brt4cuda6kernel22batch_transpose_kernelI6__halfLi32ELi32ELi64EEEviiiiiiPvS4__param_6,
	.param .u64 .ptr .align 1 _ZN3brt4cuda6kernel22batch_transpose_kernelI6__halfLi32ELi32ELi64EEEviiiiiiPvS4__param_7
)
{
	.reg .pred 	%p<11>;
	.reg .b16 	%rs<3>;
	.reg .b32 	%r<63>;
	.reg .b64 	%rd<15>;
	// demoted variable
	.shared .align 2 .b8 _ZZN3brt4cuda6kernel22batch_transpose_kernelI6__halfLi32ELi32ELi64EEEviiiiiiPvS4_E13tile_in_shmem[2048];
	ld.param.u32 	%r25, [_ZN3brt4cuda6kernel22batch_transpose_kernelI6__halfLi32ELi32ELi64EEEviiiiiiPvS4__param_0];
	ld.param.u32 	%r26, [_ZN3brt4cuda6kernel22batch_transpose_kernelI6__halfLi32ELi32ELi64EEEviiiiiiPvS4__param_1];
	ld.param.u32 	%r27, [_ZN3brt4cuda6kernel22batch_transpose_kernelI6__halfLi32ELi32ELi64EEEviiiiiiPvS4__param_2];
	ld.param.u32 	%r28, [_ZN3brt4cuda6kernel22batch_transpose_kernelI6__halfLi32ELi32ELi64EEEviiiiiiPvS4__param_3];
	ld.param.u32 	%r29, [_ZN3brt4cuda6kernel22batch_transpose_kernelI6__halfLi32ELi32ELi64EEEviiiiiiPvS4__param_4];
	ld.param.u32 	%r30, [_ZN3brt4cuda6kernel22batch_transpose_kernelI6__halfLi32ELi32ELi64EEEviiiiiiPvS4__param_5];
	ld.param.u64 	%rd5, [_ZN3brt4cuda6kernel22batch_transpose_kernelI6__halfLi32ELi32ELi64EEEviiiiiiPvS4__param_6];
	ld.param.u64 	%rd6, [_ZN3brt4cuda6kernel22batch_transpose_kernelI6__halfLi32ELi32ELi64EEEviiiiiiPvS4__param_7];
	mov.u32 	%r58, %ctaid.x;
	setp.ge.s32 	%p1, %r58, %r25;
	@%p1 bra 	$L__BB4_13;
	mul.lo.s32 	%r2, %r30, %r29;
	add.s32 	%r3, %r26, -1;
	add.s32 	%r4, %r27, -1;
	mov.u32 	%r31, %tid.x;
	shr.u32 	%r5, %r31, 5;
	and.b32  	%r6, %r31, 31;
	shl.b32 	%r32, %r31, 6;
	and.b32  	%r33, %r32, 1984;
	mov.u32 	%r34, _ZZN3brt4cuda6kernel22batch_transpose_kernelI6__halfLi32ELi32ELi64EEEviiiiiiPvS4_E13tile_in_shmem;
	add.s32 	%r7, %r34, %r33;
	mad.lo.s32 	%r8, %r30, %r5, %r6;
	shl.b32 	%r9, %r30, 1;
	mov.u32 	%r10, %nctaid.x;
	cvta.to.global.u64 	%rd1, %rd6;
	cvta.to.global.u64 	%rd2, %rd5;
$L__BB4_2:
	div.s32 	%r35, %r58, %r28;
	mul.lo.s32 	%r36, %r35, %r28;
	sub.s32 	%r37, %r58, %r36;
	div.s32 	%r38, %r37, %r27;
	mul.lo.s32 	%r39, %r38, %r27;
	sub.s32 	%r40, %r37, %r39;
	mul.lo.s32 	%r41, %r2, %r35;
	shl.b32 	%r42, %r38, 5;
	mad.lo.s32 	%r43, %r42, %r30, %r41;
	shl.b32 	%r44, %r40, 5;
	add.s32 	%r45, %r43, %r44;
	cvt.s64.s32 	%rd3, %r45;
	add.s32 	%r46, %r42, %r41;
	mad.lo.s32 	%r12, %r44, %r29, %r46;
	setp.lt.s32 	%p2, %r38, %r3;
	sub.s32 	%r47, %r29, %r42;
	selp.b32 	%r13, 32, %r47, %p2;
	setp.lt.s32 	%p3, %r40, %r4;
	sub.s32 	%r48, %r30, %r44;
	selp.b32 	%r14, 32, %r48, %p3;
	setp.ge.s32 	%p4, %r5, %r13;
	@%p4 bra 	$L__BB4_7;
	shl.b32 	%r49, %r5, 6;
	mov.u32 	%r50, _ZZN3brt4cuda6kernel22batch_transpose_kernelI6__halfLi32ELi32ELi64EEEviiiiiiPvS4_E13tile_in_shmem;
	add.s32 	%r59, %r50, %r49;
	mov.u32 	%r60, %r8;
	mov.u32 	%r61, %r5;
$L__BB4_4:
	setp.ge.s32 	%p5, %r6, %r14;
	@%p5 bra 	$L__BB4_6;
	xor.b32  	%r51, %r61, %r6;
	shl.b32 	%r52, %r51, 1;
	add.s32 	%r53, %r59, %r52;
	cvt.s64.s32 	%rd7, %r60;
	add.s64 	%rd8, %rd7, %rd3;
	shl.b64 	%rd9, %rd8, 1;
	add.s64 	%rd10, %rd2, %rd9;
	ld.global.nc.u16 	%rs1, [%rd10];
	st.shared.u16 	[%r53], %rs1;
$L__BB4_6:
	add.s32 	%r61, %r61, 2;
	add.s32 	%r60, %r60, %r9;
	add.s32 	%r59, %r59, 128;
	setp.lt.s32 	%p6, %r61, %r13;
	@%p6 bra 	$L__BB4_4;
$L__BB4_7:
	bar.sync 	0;
	setp.ge.s32 	%p7, %r5, %r14;
	@%p7 bra 	$L__BB4_12;
	cvt.s64.s32 	%rd4, %r12;
	mov.u32 	%r62, %r5;
$L__BB4_9:
	setp.ge.s32 	%p8, %r6, %r13;
	@%p8 bra 	$L__BB4_11;
	mad.lo.s32 	%r54, %r62, %r29, %r6;
	cvt.s64.s32 	%rd11, %r54;
	add.s64 	%rd12, %rd11, %rd4;
	shl.b64 	%rd13, %rd12, 1;
	add.s64 	%rd14, %rd1, %rd13;
	xor.b32  	%r55, %r62, %r6;
	shl.b32 	%r56, %r55, 1;
	add.s32 	%r57, %r7, %r56;
	ld.shared.u16 	%rs2, [%r57];
	st.global.u16 	[%rd14], %rs2;
$L__BB4_11:
	add.s32 	%r62, %r62, 2;
	setp.lt.s32 	%p9, %r62, %r14;
	@%p9 bra 	$L__BB4_9;
$L__BB4_12:
	bar.sync 	0;
	add.s32 	%r58, %r58, %r10;
	setp.lt.s32 	%p10, %r58, %r25;
	@%p10 bra 	$L__BB4_2;
$L__BB4_13:
	ret;

}
	// .globl	_ZN3brt4cuda6kernel22batch_transpose_kernelI6__halfLi32ELi32ELi256EEEviiiiiiPvS4_
.visible .entry _ZN3brt4cuda6kernel22batch_transpose_kernelI6__halfLi32ELi32ELi256EEEviiiiiiPvS4_(
	.param .u32 _ZN3brt4cuda6kernel22batch_transpose_kernelI6__halfLi32ELi32ELi256EEEviiiiiiPvS4__param_0,
	.param .u32 _ZN3brt4cuda6kernel22batch_transpose_kernelI6__halfLi32ELi32ELi256EEEviiiiiiPvS4__param_1,
	.param .u32 _ZN3brt4cuda6kernel22batch_transpose_kernelI6__halfLi32ELi32ELi256EEEviiiiiiPvS4__param_2,
	.param .u32 _ZN3brt4cuda6kernel22batch_transpose_kernelI6__halfLi32ELi32ELi256EEEviiiiiiPvS4__param_3,
	.param .u32 _ZN3brt4cuda6kernel22batch_transpose_kernelI6__halfLi32ELi32ELi256EEEviiiiiiPvS4__param_4,
	.param .u32 _ZN3brt4cuda6kernel22batch_transpose_kernelI6__halfLi32ELi32ELi256EEEviiiiiiPvS4__param_5,
	.param .u64 .ptr .align 1 _ZN3brt4cuda6kernel22batch_transpose_kernelI6__halfLi32ELi32ELi256EEEviiiiiiPvS4__param_6,
	.param .u64 .ptr .align 1 _ZN3brt4cuda6kernel22batch_transpose_kernelI6__halfLi32ELi32ELi256EEEviiiiiiPvS4__param_7
)
{
	.reg .pred 	%p<11>;
	.reg .b16 	%rs<3>;
	.reg .b32 	%r<63>;
	.reg .b64 	%rd<15>;
	// demoted variable
	.shared .align 2 .b8 _ZZN3brt4cuda6kernel22batch_transpose_kernelI6__halfLi32ELi32ELi256EEEviiiiiiPvS4_E13tile_in_shmem[2048];
	ld.param.u32 	%r25, [_ZN3brt4cuda6kernel22batch_transpose_kernelI6__halfLi32ELi32ELi256EEEviiiiiiPvS4__param_0];
	ld.param.u32 	%r26, [_ZN3brt4cuda6kernel22batch_transpose_kernelI6__halfLi32ELi32ELi256EEEviiiiiiPvS4__param_1];
	ld.param.u32 	%r27, [_ZN3brt4cuda6kernel22batch_transpose_kernelI6__halfLi32ELi32ELi256EEEviiiiiiPvS4__param_2];
	ld.param.u32 	%r28, [_ZN3brt4cuda6kernel22batch_transpose_kernelI6__halfLi32ELi32ELi256EEEviiiiiiPvS4__param_3];
	ld.param.u32 	%r29, [_ZN3brt4cuda6kernel22batch_transpose_kernelI6__halfLi32ELi32ELi256EEEviiiiiiPvS4__param_4];
	ld.param.u32 	%r30, [_ZN3brt4cuda6kernel22batch_transpose_kernelI6__halfLi32ELi32ELi256EEEviiiiiiPvS4__param_5];
	ld.param.u64 	%rd5, [_ZN3brt4cuda6kernel22batch_transpose_kernelI6__halfLi32ELi32ELi256EEEviiiiiiPvS4__param_6];
	ld.param.u64 	%rd6, [_ZN3brt4cuda6kernel22batch_transpose_kernelI6__halfLi32ELi32ELi256EEEviiiiiiPvS4__param_7];
	mov.u32 	%r58, %ctaid.x;
	setp.ge.s32 	%p1, %r58, %r25;
	@%p1 bra 	$L__BB5_13;
	mul.lo.s32 	%r2, %r30, %r29;
	add.s32 	%r3, %r26, -1;
	add.s32 	%r4, %r27, -1;
	mov.u32 	%r31, %tid.x;
	shr.u32 	%r5, %r31, 5;
	and.b32  	%r6, %r31, 31;
	shl.b32 	%r32, %r31, 6;
	and.b32  	%r33, %r32, 1984;
	mov.u32 	%r34, _ZZN3brt4cuda6kernel22batch_transpose_kernelI6__halfLi32ELi32ELi256EEEviiiiiiPvS4_E13tile_in_shmem;
	add.s32 	%r7, %r34, %r33;
	mad.lo.s32 	%r8, %r30, %r5, %r6;
	shl.b32 	%r9, %r30, 3;
	mov.u32 	%r10, %nctaid.x;
	cvta.to.global.u64 	%rd1, %rd6;
	cvta.to.global.u64 	%rd2, %rd5;
$L__BB5_2:
	div.s32 	%r35, %r58, %r28;
	mul.lo.s32 	%r36, %r35, %r28;
	sub.s32 	%r37, %r58, %r36;
	div.s32 	%r38, %r37, %r27;
	mul.lo.s32 	%r39, %r38, %r27;
	sub.s32 	%r40, %r37, %r39;
	mul.lo.s32 	%r41, %r2, %r35;
	shl.b32 	%r42, %r38, 5;
	mad.lo.s32 	%r43, %r42, %r30, %r41;
	shl.b32 	%r44, %r40, 5;
	add.s32 	%r45, %r43, %r44;
	cvt.s64.s32 	%rd3, %r45;
	add.s32 	%r46, %r42, %r41;
	mad.lo.s32 	%r12, %r44, %r29, %r46;
	setp.lt.s32 	%p2, %r38, %r3;
	sub.s32 	%r47, %r29, %r42;
	selp.b32 	%r13, 32, %r47, %p2;
	setp.lt.s32 	%p3, %r40, %r4;
	sub.s32 	%r48, %r30, %r44;
	selp.b32 	%r14, 32, %r48, %p3;
	setp.ge.s32 	%p4, %r5, %r13;
	@%p4 bra 	$L__BB5_7;
	shl.b32 	%r49, %r5, 6;
	mov.u32 	%r50, _ZZN3brt4cuda6kernel22batch_transpose_kernelI6__halfLi32ELi32ELi256EEEviiiiiiPvS4_E13tile_in_shmem;
	add.s32 	%r59, %r50, %r49;
	mov.u32 	%r60, %r8;
	mov.u32 	%r61, %r5;
$L__BB5_4:
	setp.ge.s32 	%p5, %r6, %r14;
	@%p5 bra 	$L__BB5_6;
	xor.b32  	%r51, %r61, %r6;
	shl.b32 	%r52, %r51, 1;
	add.s32 	%r53, %r59, %r52;
	cvt.s64.s32 	%rd7, %r60;
	add.s64 	%rd8, %rd7, %rd3;
	shl.b64 	%rd9, %rd8, 1;
	add.s64 	%rd10, %rd2, %rd9;
	ld.global.nc.u16 	%rs1, [%rd10];
	st.shared.u16 	[%r53], %rs1;
$L__BB5_6:
	add.s32 	%r61, %r61, 8;
	add.s32 	%r60, %r60, %r9;
	add.s32 	%r59, %r59, 512;
	setp.lt.s32 	%p6, %r61, %r13;
	@%p6 bra 	$L__BB5_4;
$L__BB5_7:
	bar.sync 	0;
	setp.ge.s32 	%p7, %r5, %r14;
	@%p7 bra 	$L__BB5_12;
	cvt.s64.s32 	%rd4, %r12;
	mov.u32 	%r62, %r5;
$L__BB5_9:
	setp.ge.s32 	%p8, %r6, %r13;
	@%p8 bra 	$L__BB5_11;
	mad.lo.s32 	%r54, %r62, %r29, %r6;
	cvt.s64.s32 	%rd11, %r54;
	add.s64 	%rd12, %rd11, %rd4;
	shl.b64 	%rd13, %rd12, 1;
	add.s64 	%rd14, %rd1, %rd13;
	xor.b32  	%r55, %r62, %r6;
	shl.b32 	%r56, %r55, 1;
	add.s32 	%r57, %r7, %r56;
	ld.shared.u16 	%rs2, [%r57];
	st.global.u16 	[%rd14], %rs2;
$L__BB5_11:
	add.s32 	%r62, %r62, 8;
	setp.lt.s32 	%p9, %r62, %r14;
	@%p9 bra 	$L__BB5_9;
$L__BB5_12:
	bar.sync 	0;
	add.s32 	%r58, %r58, %r10;
	setp.lt.s32 	%p10, %r58, %r25;
	@%p10 bra 	$L__BB5_2;
$L__BB5_13:
	ret;

}


// ===== COMPILED SASS (sm_100) =====

	.target	sm_100

	.elftype	@"ET_EXEC"


//--------------------- .note.nv.tkinfo           --------------------------
	.section	.note.nv.tkinfo,"",@"SHT_NOTE"
	.sectionflags	@"SHF_NOTE_NV_TKINFO"
	.tkinfo
        /*0018*/ 	.word	0x00000002
        /*0030*/ 	.string	""
        /*0030*/ 	.string	"ptxas"
        /*0030*/ 	.string	"Cuda compilation tools, release 13.0, V13.0.88"
        /*0030*/ 	.string	"Build cuda_13.0.r13.0/compiler.36424714_0"
        /*0030*/ 	.string	"-arch sm_100 -m 64 "



//--------------------- .note.nv.cuinfo           --------------------------
	.section	.note.nv.cuinfo,"",@"SHT_NOTE"
	.sectionflags	@"SHF_NOTE_NV_CUINFO"
        /*0018*/ 	.short	0x0002
        /*001a*/ 	.short	0x0064
        /*001c*/ 	.short	0x0082
	.zero		2


//--------------------- .nv.info                  --------------------------
	.section	.nv.info,"",@"SHT_CUDA_INFO"
	.align	4


	//----- nvinfo : EIATTR_REGCOUNT
	.align		4
        /*0000*/ 	.byte	0x04, 0x2f
        /*0002*/ 	.short	(.L_1 - .L_0)
	.align		4
.L_0:
        /*0004*/ 	.word	index@(_ZN3brt4cuda6kernel25transpose_naive_2d_kernelIfEEvPKT_PS3_ii)
        /*0008*/ 	.word	0x0000000a


	//----- nvinfo : EIATTR_FRAME_SIZE
	.align		4
.L_1:
        /*000c*/ 	.byte	0x04, 0x11
        /*000e*/ 	.short	(.L_3 - .L_2)
	.align		4
.L_2:
        /*0010*/ 	.word	index@(_ZN3brt4cuda6kernel25transpose_naive_2d_kernelIfEEvPKT_PS3_ii)
        /*0014*/ 	.word	0x00000000


	//----- nvinfo : EIATTR_REGCOUNT
	.align		4
.L_3:
        /*0018*/ 	.byte	0x04, 0x2f
        /*001a*/ 	.short	(.L_5 - .L_4)
	.align		4
.L_4:
        /*001c*/ 	.word	index@(_ZN3brt4cuda6kernel25transpose_naive_2d_kernelI6__halfEEvPKT_PS4_ii)
        /*0020*/ 	.word	0x0000000a


	//----- nvinfo : EIATTR_FRAME_SIZE
	.align		4
.L_5:
        /*0024*/ 	.byte	0x04, 0x11
        /*0026*/ 	.short	(.L_7 - .L_6)
	.align		4
.L_6:
        /*0028*/ 	.word	index@(_ZN3brt4cuda6kernel25transpose_naive_2d_kernelI6__halfEEvPKT_PS4_ii)
        /*002c*/ 	.word	0x00000000


	//----- nvinfo : EIATTR_REGCOUNT
	.align		4
.L_7:
        /*0030*/ 	.byte	0x04, 0x2f
        /*0032*/ 	.short	(.L_9 - .L_8)
	.align		4
.L_8:
        /*0034*/ 	.word	index@(_ZN3brt4cuda6kernel22batch_transpose_kernelIfLi32ELi32ELi64EEEviiiiiiPvS3_)
        /*0038*/ 	.word	0x00000020


	//----- nvinfo : EIATTR_FRAME_SIZE
	.align		4
.L_9:
        /*003c*/ 	.byte	0x04, 0x11
        /*003e*/ 	.short	(.L_11 - .L_10)
	.align		4
.L_10:
        /*0040*/ 	.word	index@(_ZN3brt4cuda6kernel22batch_transpose_kernelIfLi32ELi32ELi64EEEviiiiiiPvS3_)
        /*0044*/ 	.word	0x00000000


	//----- nvinfo : EIATTR_REGCOUNT
	.align		4
.L_11:
        /*0048*/ 	.byte	0x04, 0x2f
        /*004a*/ 	.short	(.L_13 - .L_12)
	.align		4
.L_12:
        /*004c*/ 	.word	index@(_ZN3brt4cuda6kernel22batch_transpose_kernelIfLi32ELi32ELi256EEEviiiiiiPvS3_)
        /*0050*/ 	.word	0x00000020


	//----- nvinfo : EIATTR_FRAME_SIZE
	.align		4
.L_13:
        /*0054*/ 	.byte	0x04, 0x11
        /*0056*/ 	.short	(.L_15 - .L_14)
	.align		4
.L_14:
        /*0058*/ 	.word	index@(_ZN3brt4cuda6kernel22batch_transpose_kernelIfLi32ELi32ELi256EEEviiiiiiPvS3_)
        /*005c*/ 	.word	0x00000000


	//----- nvinfo : EIATTR_REGCOUNT
	.align		4
.L_15:
        /*0060*/ 	.byte	0x04, 0x2f
        /*0062*/ 	.short	(.L_17 - .L_16)
	.align		4
.L_16:
        /*0064*/ 	.word	index@(_ZN3brt4cuda6kernel22batch_transpose_kernelI6__halfLi32ELi32ELi64EEEviiiiiiPvS4_)
        /*0068*/ 	.word	0x00000020


	//----- nvinfo : EIATTR_FRAME_SIZE
	.align		4
.L_17:
        /*006c*/ 	.byte	0x04, 0x11
        /*006e*/ 	.short	(.L_19 - .L_18)
	.align		4
.L_18:
        /*0070*/ 	.word	index@(_ZN3brt4cuda6kernel22batch_transpose_kernelI6__halfLi32ELi32ELi64EEEviiiiiiPvS4_)
        /*0074*/ 	.word	0x00000000


	//----- nvinfo : EIATTR_REGCOUNT
	.align		4
.L_19:
        /*0078*/ 	.byte	0x04, 0x2f
        /*007a*/ 	.short	(.L_21 - .L_20)
	.align		4
.L_20:
        /*007c*/ 	.word	index@(_ZN3brt4cuda6kernel22batch_transpose_kernelI6__halfLi32ELi32ELi256EEEviiiiiiPvS4_)
        /*0080*/ 	.word	0x00000020


	//----- nvinfo : EIATTR_FRAME_SIZE
	.align		4
.L_21:
        /*0084*/ 	.byte	0x04, 0x11
        /*0086*/ 	.short	(.L_23 - .L_22)
	.align		4
.L_22:
        /*0088*/ 	.word	index@(_ZN3brt4cuda6kernel22batch_transpose_kernelI6__halfLi32ELi32ELi256EEEviiiiiiPvS4_)
        /*008c*/ 	.word	0x00000000


	//----- nvinfo : EIATTR_MIN_STACK_SIZE
	.align		4
.L_23:
        /*0090*/ 	.byte	0x04, 0x12
        /*0092*/ 	.short	(.L_25 - .L_24)
	.align		4
.L_24:
        /*0094*/ 	.word	index@(_ZN3brt4cuda6kernel22batch_transpose_kernelI6__halfLi32ELi32ELi256EEEviiiiiiPvS4_)
        /*0098*/ 	.word	0x00000000


	//----- nvinfo : EIATTR_MIN_STACK_SIZE
	.align		4
.L_25:
        /*009c*/ 	.byte	0x04, 0x12
        /*009e*/ 	.short	(.L_27 - .L_26)
	.align		4
.L_26:
        /*00a0*/ 	.word	index@(_ZN3brt4cuda6kernel22batch_transpose_kernelI6__halfLi32ELi32ELi64EEEviiiiiiPvS4_)
        /*00a4*/ 	.word	0x00000000


	//----- nvinfo : EIATTR_MIN_STACK_SIZE
	.align		4
.L_27:
        /*00a8*/ 	.byte	0x04, 0x12
        /*00aa*/ 	.short	(.L_29 - .L_28)
	.align		4
.L_28:
        /*00ac*/ 	.word	index@(_ZN3brt4cuda6kernel22batch_transpose_kernelIfLi32ELi32ELi256EEEviiiiiiPvS3_)
        /*00b0*/ 	.word	0x00000000


	//----- nvinfo : EIATTR_MIN_STACK_SIZE
	.align		4
.L_29:
        /*00b4*/ 	.byte	0x04, 0x12
        /*00b6*/ 	.short	(.L_31 - .L_30)
	.align		4
.L_30:
        /*00b8*/ 	.word	index@(_ZN3brt4cuda6kernel22batch_transpose_kernelIfLi32ELi32ELi64EEEviiiiiiPvS3_)
        /*00bc*/ 	.word	0x00000000


	//----- nvinfo : EIATTR_MIN_STACK_SIZE
	.align		4
.L_31:
        /*00c0*/ 	.byte	0x04, 0x12
        /*00c2*/ 	.short	(.L_33 - .L_32)
	.align		4
.L_32:
        /*00c4*/ 	.word	index@(_ZN3brt4cuda6kernel25transpose_naive_2d_kernelI6__halfEEvPKT_PS4_ii)
        /*00c8*/ 	.word	0x00000000


	//----- nvinfo : EIATTR_MIN_STACK_SIZE
	.align		4
.L_33:
        /*00cc*/ 	.byte	0x04, 0x12
        /*00ce*/ 	.short	(.L_35 - .L_34)
	.align		4
.L_34:
        /*00d0*/ 	.word	index@(_ZN3brt4cuda6kernel25transpose_naive_2d_kernelIfEEvPKT_PS3_ii)
        /*00d4*/ 	.word	0x00000000
.L_35:


//--------------------- .nv.compat                --------------------------
	.section	.nv.compat,"",@"SHT_CUDA_COMPAT_INFO"
	.align	4
        /*0000*/ 	.byte	0x02, 0x09, 0x00, 0x00, 0x02, 0x02, 0x01, 0x00, 0x02, 0x05, 0x05, 0x00, 0x03, 0x07, 0x01, 0x01
        /*0010*/ 	.byte	0x02, 0x03, 0x00, 0x00, 0x02, 0x06, 0x01, 0x00, 0x04, 0x0b, 0x08, 0x00, 0x09, 0x00, 0x00, 0x00
        /*0020*/ 	.byte	0x00, 0x00, 0x00, 0x00


//--------------------- .nv.info._ZN3brt4cuda6kernel22batch_transpose_kernelI6__halfLi32ELi32ELi256EEEviiiiiiPvS4_ --------------------------
	.section	.nv.info._ZN3brt4cuda6kernel22batch_transpose_kernelI6__halfLi32ELi32ELi256EEEviiiiiiPvS4_,"",@"SHT_CUDA_INFO"
	.sectionflags	@""
	.align	4


	//----- nvinfo : EIATTR_CUDA_API_VERSION
	.align		4
        /*0000*/ 	.byte	0x04, 0x37
        /*0002*/ 	.short	(.L_37 - .L_36)
.L_36:
        /*0004*/ 	.word	0x00000082


	//----- nvinfo : EIATTR_KPARAM_INFO
	.align		4
.L_37:
        /*0008*/ 	.byte	0x04, 0x17
        /*000a*/ 	.short	(.L_39 - .L_38)
.L_38:
        /*000c*/ 	.word	0x00000000
        /*0010*/ 	.short	0x0007
        /*0012*/ 	.short	0x0020
        /*0014*/ 	.byte	0x00, 0xf5, 0x21, 0x00


	//----- nvinfo : EIATTR_KPARAM_INFO
	.align		4
.L_39:
        /*0018*/ 	.byte	0x04, 0x17
        /*001a*/ 	.short	(.L_41 - .L_40)
.L_40:
        /*001c*/ 	.word	0x00000000
        /*0020*/ 	.short	0x0006
        /*0022*/ 	.short	0x0018
        /*0024*/ 	.byte	0x00, 0xf5, 0x21, 0x00


	//----- nvinfo : EIATTR_KPARAM_INFO
	.align		4
.L_41:
        /*0028*/ 	.byte	0x04, 0x17
        /*002a*/ 	.short	(.L_43 - .L_42)
.L_42:
        /*002c*/ 	.word	0x00000000
        /*0030*/ 	.short	0x0005
        /*0032*/ 	.short	0x0014
        /*0034*/ 	.byte	0x00, 0xf0, 0x11, 0x00


	//----- nvinfo : EIATTR_KPARAM_INFO
	.align		4
.L_43:
        /*0038*/ 	.byte	0x04, 0x17
        /*003a*/ 	.short	(.L_45 - .L_44)
.L_44:
        /*003c*/ 	.word	0x00000000
        /*0040*/ 	.short	0x0004
        /*0042*/ 	.short	0x0010
        /*0044*/ 	.byte	0x00, 0xf0, 0x11, 0x00


	//----- nvinfo : EIATTR_KPARAM_INFO
	.align		4
.L_45:
        /*0048*/ 	.byte	0x04, 0x17
        /*004a*/ 	.short	(.L_47 - .L_46)
.L_46:
        /*004c*/ 	.word	0x00000000
        /*0050*/ 	.short	0x0003
        /*0052*/ 	.short	0x000c
        /*0054*/ 	.byte	0x00, 0xf0, 0x11, 0x00


	//----- nvinfo : EIATTR_KPARAM_INFO
	.align		4
.L_47:
        /*0058*/ 	.byte	0x04, 0x17
        /*005a*/ 	.short	(.L_49 - .L_48)
.L_48:
        /*005c*/ 	.word	0x00000000
        /*0060*/ 	.short	0x0002
        /*0062*/ 	.short	0x0008
        /*0064*/ 	.byte	0x00, 0xf0, 0x11, 0x00


	//----- nvinfo : EIATTR_KPARAM_INFO
	.align		4
.L_49:
        /*0068*/ 	.byte	0x04, 0x17
        /*006a*/ 	.short	(.L_51 - .L_50)
.L_50:
        /*006c*/ 	.word	0x00000000
        /*0070*/ 	.short	0x0001
        /*0072*/ 	.short	0x0004
        /*0074*/ 	.byte	0x00, 0xf0, 0x11, 0x00


	//----- nvinfo : EIATTR_KPARAM_INFO
	.align		4
.L_51:
        /*0078*/ 	.byte	0x04, 0x17
        /*007a*/ 	.short	(.L_53 - .L_52)
.L_52:
        /*007c*/ 	.word	0x00000000
        /*0080*/ 	.short	0x0000
        /*0082*/ 	.short	0x0000
        /*0084*/ 	.byte	0x00, 0xf0, 0x11, 0x00


	//----- nvinfo : EIATTR_SPARSE_MMA_MASK
	.align		4
.L_53:
        /*0088*/ 	.byte	0x03, 0x50
        /*008a*/ 	.short	0x0000


	//----- nvinfo : EIATTR_MAXREG_COUNT
	.align		4
        /*008c*/ 	.byte	0x03, 0x1b
        /*008e*/ 	.short	0x00ff


	//----- nvinfo : EIATTR_NUM_BARRIERS
	.align		4
        /*0090*/ 	.byte	0x02, 0x4c
        /*0092*/ 	.byte	0x01
	.zero		1


	//----- nvinfo : EIATTR_MERCURY_ISA_VERSION
	.align		4
        /*0094*/ 	.byte	0x03, 0x5f
        /*0096*/ 	.short	0x0101


	//----- nvinfo : EIATTR_VRC_CTA_INIT_COUNT
	.align		4
        /*0098*/ 	.byte	0x02, 0x4a
	.zero		1
	.zero		1


	//----- nvinfo : EIATTR_EXIT_INSTR_OFFSETS
	.align		4
        /*009c*/ 	.byte	0x04, 0x1c
        /*009e*/ 	.short	(.L_55 - .L_54)


	//   ....[0]....
.L_54:
        /*00a0*/ 	.word	0x00000040


	//   ....[1]....
        /*00a4*/ 	.word	0x000014e0


	//----- nvinfo : EIATTR_CRS_STACK_SIZE
	.align		4
.L_55:
        /*00a8*/ 	.byte	0x04, 0x1e
        /*00aa*/ 	.short	(.L_57 - .L_56)
.L_56:
        /*00ac*/ 	.word	0x00000000


	//----- nvinfo : EIATTR_CBANK_PARAM_SIZE
	.align		4
.L_57:
        /*00b0*/ 	.byte	0x03, 0x19
        /*00b2*/ 	.short	0x0028


	//----- nvinfo : EIATTR_PARAM_CBANK
	.align		4
        /*00b4*/ 	.byte	0x04, 0x0a
        /*00b6*/ 	.short	(.L_59 - .L_58)
	.align		4
.L_58:
        /*00b8*/ 	.word	index@(.nv.constant0._ZN3brt4cuda6kernel22batch_transpose_kernelI6__halfLi32ELi32ELi256EEEviiiiiiPvS4_)
        /*00bc*/ 	.short	0x0380
        /*00be*/ 	.short	0x0028


	//----- nvinfo : EIATTR_SW_WAR
	.align		4
.L_59:
        /*00c0*/ 	.byte	0x04, 0x36
        /*00c2*/ 	.short	(.L_61 - .L_60)
.L_60:
        /*00c4*/ 	.word	0x00000008
.L_61:


//--------------------- .nv.info._ZN3brt4cuda6kernel22batch_transpose_kernelI6__halfLi32ELi32ELi64EEEviiiiiiPvS4_ --------------------------
	.section	.nv.info._ZN3brt4cuda6kernel22batch_transpose_kernelI6__halfLi32ELi32ELi64EEEviiiiiiPvS4_,"",@"SHT_CUDA_INFO"
	.sectionflags	@""
	.align	4


	//----- nvinfo : EIATTR_CUDA_API_VERSION
	.align		4
        /*0000*/ 	.byte	0x04, 0x37
        /*0002*/ 	.short	(.L_63 - .L_62)
.L_62:
        /*0004*/ 	.word	0x00000082


	//----- nvinfo : EIATTR_KPARAM_INFO
	.align		4
.L_63:
        /*0008*/ 	.byte	0x04, 0x17
        /*000a*/ 	.short	(.L_65 - .L_64)
.L_64:
        /*000c*/ 	.word	0x00000000
        /*0010*/ 	.short	0x0007
        /*0012*/ 	.short	0x0020
        /*0014*/ 	.byte	0x00, 0xf5, 0x21, 0x00


	//----- nvinfo : EIATTR_KPARAM_INFO
	.align		4
.L_65:
        /*0018*/ 	.byte	0x04, 0x17
        /*001a*/ 	.short	(.L_67 - .L_66)
.L_66:
        /*001c*/ 	.word	0x00000000
        /*0020*/ 	.short	0x0006
        /*0022*/ 	.short	0x0018
        /*0024*/ 	.byte	0x00, 0xf5, 0x21, 0x00


	//----- nvinfo : EIATTR_KPARAM_INFO
	.align		4
.L_67:
        /*0028*/ 	.byte	0x04, 0x17
        /*002a*/ 	.short	(.L_69 - .L_68)
.L_68:
        /*002c*/ 	.word	0x00000000
        /*0030*/ 	.short	0x0005
        /*0032*/ 	.short	0x0014
        /*0034*/ 	.byte	0x00, 0xf0, 0x11, 0x00


	//----- nvinfo : EIATTR_KPARAM_INFO
	.align		4
.L_69:
        /*0038*/ 	.byte	0x04, 0x17
        /*003a*/ 	.short	(.L_71 - .L_70)
.L_70:
        /*003c*/ 	.word	0x00000000
        /*0040*/ 	.short	0x0004
        /*0042*/ 	.short	0x0010
        /*0044*/ 	.byte	0x00, 0xf0, 0x11, 0x00


	//----- nvinfo : EIATTR_KPARAM_INFO
	.align		4
.L_71:
        /*0048*/ 	.byte	0x04, 0x17
        /*004a*/ 	.short	(.L_73 - .L_72)
.L_72:
        /*004c*/ 	.word	0x00000000
        /*0050*/ 	.short	0x0003
        /*0052*/ 	.short	0x000c
        /*0054*/ 	.byte	0x00, 0xf0, 0x11, 0x00


	//----- nvinfo : EIATTR_KPARAM_INFO
	.align		4
.L_73:
        /*0058*/ 	.byte	0x04, 0x17
        /*005a*/ 	.short	(.L_75 - .L_74)
.L_74:
        /*005c*/ 	.word	0x00000000
        /*0060*/ 	.short	0x0002
        /*0062*/ 	.short	0x0008
        /*0064*/ 	.byte	0x00, 0xf0, 0x11, 0x00


	//----- nvinfo : EIATTR_KPARAM_INFO
	.align		4
.L_75:
        /*0068*/ 	.byte	0x04, 0x17
        /*006a*/ 	.short	(.L_77 - .L_76)
.L_76:
        /*006c*/ 	.word	0x00000000
        /*0070*/ 	.short	0x0001
        /*0072*/ 	.short	0x0004
        /*0074*/ 	.byte	0x00, 0xf0, 0x11, 0x00


	//----- nvinfo : EIATTR_KPARAM_INFO
	.align		4
.L_77:
        /*0078*/ 	.byte	0x04, 0x17
        /*007a*/ 	.short	(.L_79 - .L_78)
.L_78:
        /*007c*/ 	.word	0x00000000
        /*0080*/ 	.short	0x0000
        /*0082*/ 	.short	0x0000
        /*0084*/ 	.byte	0x00, 0xf0, 0x11, 0x00


	//----- nvinfo : EIATTR_SPARSE_MMA_MASK
	.align		4
.L_79:
        /*0088*/ 	.byte	0x03, 0x50
        /*008a*/ 	.short	0x0000


	//----- nvinfo : EIATTR_MAXREG_COUNT
	.align		4
        /*008c*/ 	.byte	0x03, 0x1b
        /*008e*/ 	.short	0x00ff


	//----- nvinfo : EIATTR_NUM_BARRIERS
	.align		4
        /*0090*/ 	.byte	0x02, 0x4c
        /*0092*/ 	.byte	0x01
	.zero		1


	//----- nvinfo : EIATTR_MERCURY_ISA_VERSION
	.align		4
        /*0094*/ 	.byte	0x03, 0x5f
        /*0096*/ 	.short	0x0101


	//----- nvinfo : EIATTR_VRC_CTA_INIT_COUNT
	.align		4
        /*0098*/ 	.byte	0x02, 0x4a
	.zero		1
	.zero		1


	//----- nvinfo : EIATTR_EXIT_INSTR_OFFSETS
	.align		4
        /*009c*/ 	.byte	0x04, 0x1c
        /*009e*/ 	.short	(.L_81 - .L_80)


	//   ....[0]....
.L_80:
        /*00a0*/ 	.word	0x00000040


	//   ....[1]....
        /*00a4*/ 	.word	0x000014e0


	//----- nvinfo : EIATTR_CRS_STACK_SIZE
	.align		4
.L_81:
        /*00a8*/ 	.byte	0x04, 0x1e
        /*00aa*/ 	.short	(.L_83 - .L_82)
.L_82:
        /*00ac*/ 	.word	0x00000000


	//----- nvinfo : EIATTR_CBANK_PARAM_SIZE
	.align		4
.L_83:
        /*00b0*/ 	.byte	0x03, 0x19
        /*00b2*/ 	.short	0x0028


	//----- nvinfo : EIATTR_PARAM_CBANK
	.align		4
        /*00b4*/ 	.byte	0x04, 0x0a
        /*00b6*/ 	.short	(.L_85 - .L_84)
	.align		4
.L_84:
        /*00b8*/ 	.word	index@(.nv.constant0._ZN3brt4cuda6kernel22batch_transpose_kernelI6__halfLi32ELi32ELi64EEEviiiiiiPvS4_)
        /*00bc*/ 	.short	0x0380
        /*00be*/ 	.short	0x0028


	//----- nvinfo : EIATTR_SW_WAR
	.align		4
.L_85:
        /*00c0*/ 	.byte	0x04, 0x36
        /*00c2*/ 	.short	(.L_87 - .L_86)
.L_86:
        /*00c4*/ 	.word	0x00000008
.L_87:


//--------------------- .nv.info._ZN3brt4cuda6kernel22batch_transpose_kernelIfLi32ELi32ELi256EEEviiiiiiPvS3_ --------------------------
	.section	.nv.info._ZN3brt4cuda6kernel22batch_transpose_kernelIfLi32ELi32ELi256EEEviiiiiiPvS3_,"",@"SHT_CUDA_INFO"
	.sectionflags	@""
	.align	4


	//----- nvinfo : EIATTR_CUDA_API_VERSION
	.align		4
        /*0000*/ 	.byte	0x04, 0x37
        /*0002*/ 	.short	(.L_89 - .L_88)
.L_88:
        /*0004*/ 	.word	0x00000082


	//----- nvinfo : EIATTR_KPARAM_INFO
	.align		4
.L_89:
        /*0008*/ 	.byte	0x04, 0x17
        /*000a*/ 	.short	(.L_91 - .L_90)
.L_90:
        /*000c*/ 	.word	0x00000000
        /*0010*/ 	.short	0x0007
        /*0012*/ 	.short	0x0020
        /*0014*/ 	.byte	0x00, 0xf5, 0x21, 0x00


	//----- nvinfo : EIATTR_KPARAM_INFO
	.align		4
.L_91:
        /*0018*/ 	.byte	0x04, 0x17
        /*001a*/ 	.short	(.L_93 - .L_92)
.L_92:
        /*001c*/ 	.word	0x00000000
        /*0020*/ 	.short	0x0006
        /*0022*/ 	.short	0x0018
        /*0024*/ 	.byte	0x00, 0xf5, 0x21, 0x00


	//----- nvinfo : EIATTR_KPARAM_INFO
	.align		4
.L_93:
        /*0028*/ 	.byte	0x04, 0x17
        /*002a*/ 	.short	(.L_95 - .L_94)
.L_94:
        /*002c*/ 	.word	0x00000000
        /*0030*/ 	.short	0x0005
        /*0032*/ 	.short	0x0014
        /*0034*/ 	.byte	0x00, 0xf0, 0x11, 0x00


	//----- nvinfo : EIATTR_KPARAM_INFO
	.align		4
.L_95:
        /*0038*/ 	.byte	0x04, 0x17
        /*003a*/ 	.short	(.L_97 - .L_96)
.L_96:
        /*003c*/ 	.word	0x00000000
        /*0040*/ 	.short	0x0004
        /*0042*/ 	.short	0x0010
        /*0044*/ 	.byte	0x00, 0xf0, 0x11, 0x00


	//----- nvinfo : EIATTR_KPARAM_INFO
	.align		4
.L_97:
        /*0048*/ 	.byte	0x04, 0x17
        /*004a*/ 	.short	(.L_99 - .L_98)
.L_98:
        /*004c*/ 	.word	0x00000000
        /*0050*/ 	.short	0x0003
        /*0052*/ 	.short	0x000c
        /*0054*/ 	.byte	0x00, 0xf0, 0x11, 0x00


	//----- nvinfo : EIATTR_KPARAM_INFO
	.align		4
.L_99:
        /*0058*/ 	.byte	0x04, 0x17
        /*005a*/ 	.short	(.L_101 - .L_100)
.L_100:
        /*005c*/ 	.word	0x00000000
        /*0060*/ 	.short	0x0002
        /*0062*/ 	.short	0x0008
        /*0064*/ 	.byte	0x00, 0xf0, 0x11, 0x00


	//----- nvinfo : EIATTR_KPARAM_INFO
	.align		4
.L_101:
        /*0068*/ 	.byte	0x04, 0x17
        /*006a*/ 	.short	(.L_103 - .L_102)
.L_102:
        /*006c*/ 	.word	0x00000000
        /*0070*/ 	.short	0x0001
        /*0072*/ 	.short	0x0004
        /*0074*/ 	.byte	0x00, 0xf0, 0x11, 0x00


	//----- nvinfo : EIATTR_KPARAM_INFO
	.align		4
.L_103:
        /*0078*/ 	.byte	0x04, 0x17
        /*007a*/ 	.short	(.L_105 - .L_104)
.L_104:
        /*007c*/ 	.word	0x00000000
        /*0080*/ 	.short	0x0000
        /*0082*/ 	.short	0x0000
        /*0084*/ 	.byte	0x00, 0xf0, 0x11, 0x00


	//----- nvinfo : EIATTR_SPARSE_MMA_MASK
	.align		4
.L_105:
        /*0088*/ 	.byte	0x03, 0x50
        /*008a*/ 	.short	0x0000


	//----- nvinfo : EIATTR_MAXREG_COUNT
	.align		4
        /*008c*/ 	.byte	0x03, 0x1b
        /*008e*/ 	.short	0x00ff


	//----- nvinfo : EIATTR_NUM_BARRIERS
	.align		4
        /*0090*/ 	.byte	0x02, 0x4c
        /*0092*/ 	.byte	0x01
	.zero		1


	//----- nvinfo : EIATTR_MERCURY_ISA_VERSION
	.align		4
        /*0094*/ 	.byte	0x03, 0x5f
        /*0096*/ 	.short	0x0101


	//----- nvinfo : EIATTR_VRC_CTA_INIT_COUNT
	.align		4
        /*0098*/ 	.byte	0x02, 0x4a
	.zero		1
	.zero		1


	//----- nvinfo : EIATTR_EXIT_INSTR_OFFSETS
	.align		4
        /*009c*/ 	.byte	0x04, 0x1c
        /*009e*/ 	.short	(.L_107 - .L_106)


	//   ....[0]....
.L_106:
        /*00a0*/ 	.word	0x00000040


	//   ....[1]....
        /*00a4*/ 	.word	0x000014e0


	//----- nvinfo : EIATTR_CRS_STACK_SIZE
	.align		4
.L_107:
        /*00a8*/ 	.byte	0x04, 0x1e
        /*00aa*/ 	.short	(.L_109 - .L_108)
.L_108:
        /*00ac*/ 	.word	0x00000000


	//----- nvinfo : EIATTR_CBANK_PARAM_SIZE
	.align		4
.L_109:
        /*00b0*/ 	.byte	0x03, 0x19
        /*00b2*/ 	.short	0x0028


	//----- nvinfo : EIATTR_PARAM_CBANK
	.align		4
        /*00b4*/ 	.byte	0x04, 0x0a
        /*00b6*/ 	.short	(.L_111 - .L_110)
	.align		4
.L_110:
        /*00b8*/ 	.word	index@(.nv.constant0._ZN3brt4cuda6kernel22batch_transpose_kernelIfLi32ELi32ELi256EEEviiiiiiPvS3_)
        /*00bc*/ 	.short	0x0380
        /*00be*/ 	.short	0x0028


	//----- nvinfo : EIATTR_SW_WAR
	.align		4
.L_111:
        /*00c0*/ 	.byte	0x04, 0x36
        /*00c2*/ 	.short	(.L_113 - .L_112)
.L_112:
        /*00c4*/ 	.word	0x00000008
.L_113:


//--------------------- .nv.info._ZN3brt4cuda6kernel22batch_transpose_kernelIfLi32ELi32ELi64EEEviiiiiiPvS3_ --------------------------
	.section	.nv.info._ZN3brt4cuda6kernel22batch_transpose_kernelIfLi32ELi32ELi64EEEviiiiiiPvS3_,"",@"SHT_CUDA_INFO"
	.sectionflags	@""
	.align	4


	//----- nvinfo : EIATTR_CUDA_API_VERSION
	.align		4
        /*0000*/ 	.byte	0x04, 0x37
        /*0002*/ 	.short	(.L_115 - .L_114)
.L_114:
        /*0004*/ 	.word	0x00000082


	//----- nvinfo : EIATTR_KPARAM_INFO
	.align		4
.L_115:
        /*0008*/ 	.byte	0x04, 0x17
        /*000a*/ 	.short	(.L_117 - .L_116)
.L_116:
        /*000c*/ 	.word	0x00000000
        /*0010*/ 	.short	0x0007
        /*0012*/ 	.short	0x0020
        /*0014*/ 	.byte	0x00, 0xf5, 0x21, 0x00


	//----- nvinfo : EIATTR_KPARAM_INFO
	.align		4
.L_117:
        /*0018*/ 	.byte	0x04, 0x17
        /*001a*/ 	.short	(.L_119 - .L_118)
.L_118:
        /*001c*/ 	.word	0x00000000
        /*0020*/ 	.short	0x0006
        /*0022*/ 	.short	0x0018
        /*0024*/ 	.byte	0x00, 0xf5, 0x21, 0x00


	//----- nvinfo : EIATTR_KPARAM_INFO
	.align		4
.L_119:
        /*0028*/ 	.byte	0x04, 0x17
        /*002a*/ 	.short	(.L_121 - .L_120)
.L_120:
        /*002c*/ 	.word	0x00000000
        /*0030*/ 	.short	0x0005
        /*0032*/ 	.short	0x0014
        /*0034*/ 	.byte	0x00, 0xf0, 0x11, 0x00


	//----- nvinfo : EIATTR_KPARAM_INFO
	.align		4
.L_121:
        /*0038*/ 	.byte	0x04, 0x17
        /*003a*/ 	.short	(.L_123 - .L_122)
.L_122:
        /*003c*/ 	.word	0x00000000
        /*0040*/ 	.short	0x0004
        /*0042*/ 	.short	0x0010
        /*0044*/ 	.byte	0x00, 0xf0, 0x11, 0x00


	//----- nvinfo : EIATTR_KPARAM_INFO
	.align		4
.L_123:
        /*0048*/ 	.byte	0x04, 0x17
        /*004a*/ 	.short	(.L_125 - .L_124)
.L_124:
        /*004c*/ 	.word	0x00000000
        /*0050*/ 	.short	0x0003
        /*0052*/ 	.short	0x000c
        /*0054*/ 	.byte	0x00, 0xf0, 0x11, 0x00


	//----- nvinfo : EIATTR_KPARAM_INFO
	.align		4
.L_125:
        /*0058*/ 	.byte	0x04, 0x17
        /*005a*/ 	.short	(.L_127 - .L_126)
.L_126:
        /*005c*/ 	.word	0x00000000
        /*0060*/ 	.short	0x0002
        /*0062*/ 	.short	0x0008
        /*0064*/ 	.byte	0x00, 0xf0, 0x11, 0x00


	//----- nvinfo : EIATTR_KPARAM_INFO
	.align		4
.L_127:
        /*0068*/ 	.byte	0x04, 0x17
        /*006a*/ 	.short	(.L_129 - .L_128)
.L_128:
        /*006c*/ 	.word	0x00000000
        /*0070*/ 	.short	0x0001
        /*0072*/ 	.short	0x0004
        /*0074*/ 	.byte	0x00, 0xf0, 0x11, 0x00


	//----- nvinfo : EIATTR_KPARAM_INFO
	.align		4
.L_129:
        /*0078*/ 	.byte	0x04, 0x17
        /*007a*/ 	.short	(.L_131 - .L_130)
.L_130:
        /*007c*/ 	.word	0x00000000
        /*0080*/ 	.short	0x0000
        /*0082*/ 	.short	0x0000
        /*0084*/ 	.byte	0x00, 0xf0, 0x11, 0x00


	//----- nvinfo : EIATTR_SPARSE_MMA_MASK
	.align		4
.L_131:
        /*0088*/ 	.byte	0x03, 0x50
        /*008a*/ 	.short	0x0000


	//----- nvinfo : EIATTR_MAXREG_COUNT
	.align		4
        /*008c*/ 	.byte	0x03, 0x1b
        /*008e*/ 	.short	0x00ff


	//----- nvinfo : EIATTR_NUM_BARRIERS
	.align		4
        /*0090*/ 	.byte	0x02, 0x4c
        /*0092*/ 	.byte	0x01
	.zero		1


	//----- nvinfo : EIATTR_MERCURY_ISA_VERSION
	.align		4
        /*0094*/ 	.byte	0x03, 0x5f
        /*0096*/ 	.short	0x0101


	//----- nvinfo : EIATTR_VRC_CTA_INIT_COUNT
	.align		4
        /*0098*/ 	.byte	0x02, 0x4a
	.zero		1
	.zero		1


	//----- nvinfo : EIATTR_EXIT_INSTR_OFFSETS
	.align		4
        /*009c*/ 	.byte	0x04, 0x1c
        /*009e*/ 	.short	(.L_133 - .L_132)


	//   ....[0]....
.L_132:
        /*00a0*/ 	.word	0x00000040


	//   ....[1]....
        /*00a4*/ 	.word	0x000014e0


	//----- nvinfo : EIATTR_CRS_STACK_SIZE
	.align		4
.L_133:
        /*00a8*/ 	.byte	0x04, 0x1e
        /*00aa*/ 	.short	(.L_135 - .L_134)
.L_134:
        /*00ac*/ 	.word	0x00000000


	//----- nvinfo : EIATTR_CBANK_PARAM_SIZE
	.align		4
.L_135:
        /*00b0*/ 	.byte	0x03, 0x19
        /*00b2*/ 	.short	0x0028


	//----- nvinfo : EIATTR_PARAM_CBANK
	.align		4
        /*00b4*/ 	.byte	0x04, 0x0a
        /*00b6*/ 	.short	(.L_137 - .L_136)
	.align		4
.L_136:
        /*00b8*/ 	.word	index@(.nv.constant0._ZN3brt4cuda6kernel22batch_transpose_kernelIfLi32ELi32ELi64EEEviiiiiiPvS3_)
        /*00bc*/ 	.short	0x0380
        /*00be*/ 	.short	0x0028


	//----- nvinfo : EIATTR_SW_WAR
	.align		4
.L_137:
        /*00c0*/ 	.byte	0x04, 0x36
        /*00c2*/ 	.short	(.L_139 - .L_138)
.L_138:
        /*00c4*/ 	.word	0x00000008
.L_139:


//--------------------- .nv.info._ZN3brt4cuda6kernel25transpose_naive_2d_kernelI6__halfEEvPKT_PS4_ii --------------------------
	.section	.nv.info._ZN3brt4cuda6kernel25transpose_naive_2d_kernelI6__halfEEvPKT_PS4_ii,"",@"SHT_CUDA_INFO"
	.sectionflags	@""
	.align	4


	//----- nvinfo : EIATTR_CUDA_API_VERSION
	.align		4
        /*0000*/ 	.byte	0x04, 0x37
        /*0002*/ 	.short	(.L_141 - .L_140)
.L_140:
        /*0004*/ 	.word	0x00000082


	//----- nvinfo : EIATTR_KPARAM_INFO
	.align		4
.L_141:
        /*0008*/ 	.byte	0x04, 0x17
        /*000a*/ 	.short	(.L_143 - .L_142)
.L_142:
        /*000c*/ 	.word	0x00000000
        /*0010*/ 	.short	0x0003
        /*0012*/ 	.short	0x0014
        /*0014*/ 	.byte	0x00, 0xf0, 0x11, 0x00


	//----- nvinfo : EIATTR_KPARAM_INFO
	.align		4
.L_143:
        /*0018*/ 	.byte	0x04, 0x17
        /*001a*/ 	.short	(.L_145 - .L_144)
.L_144:
        /*001c*/ 	.word	0x00000000
        /*0020*/ 	.short	0x0002
        /*0022*/ 	.short	0x0010
        /*0024*/ 	.byte	0x00, 0xf0, 0x11, 0x00


	//----- nvinfo : EIATTR_KPARAM_INFO
	.align		4
.L_145:
        /*0028*/ 	.byte	0x04, 0x17
        /*002a*/ 	.short	(.L_147 - .L_146)
.L_146:
        /*002c*/ 	.word	0x00000000
        /*0030*/ 	.short	0x0001
        /*0032*/ 	.short	0x0008
        /*0034*/ 	.byte	0x00, 0xf5, 0x21, 0x00


	//----- nvinfo : EIATTR_KPARAM_INFO
	.align		4
.L_147:
        /*0038*/ 	.byte	0x04, 0x17
        /*003a*/ 	.short	(.L_149 - .L_148)
.L_148:
        /*003c*/ 	.word	0x00000000
        /*0040*/ 	.short	0x0000
        /*0042*/ 	.short	0x0000
        /*0044*/ 	.byte	0x00, 0xf5, 0x21, 0x00


	//----- nvinfo : EIATTR_SPARSE_MMA_MASK
	.align		4
.L_149:
        /*0048*/ 	.byte	0x03, 0x50
        /*004a*/ 	.short	0x0000


	//----- nvinfo : EIATTR_MAXREG_COUNT
	.align		4
        /*004c*/ 	.byte	0x03, 0x1b
        /*004e*/ 	.short	0x00ff


	//----- nvinfo : EIATTR_MERCURY_ISA_VERSION
	.align		4
        /*0050*/ 	.byte	0x03, 0x5f
        /*0052*/ 	.short	0x0101


	//----- nvinfo : EIATTR_VRC_CTA_INIT_COUNT
	.align		4
        /*0054*/ 	.byte	0x02, 0x4a
	.zero		1
	.zero		1


	//----- nvinfo : EIATTR_EXIT_INSTR_OFFSETS
	.align		4
        /*0058*/ 	.byte	0x04, 0x1c
        /*005a*/ 	.short	(.L_151 - .L_150)


	//   ....[0]....
.L_150:
        /*005c*/ 	.word	0x000000c0


	//   ....[1]....
        /*0060*/ 	.word	0x00000160


	//----- nvinfo : EIATTR_CBANK_PARAM_SIZE
	.align		4
.L_151:
        /*0064*/ 	.byte	0x03, 0x19
        /*0066*/ 	.short	0x0018


	//----- nvinfo : EIATTR_PARAM_CBANK
	.align		4
        /*0068*/ 	.byte	0x04, 0x0a
        /*006a*/ 	.short	(.L_153 - .L_152)
	.align		4
.L_152:
        /*006c*/ 	.word	index@(.nv.constant0._ZN3brt4cuda6kernel25transpose_naive_2d_kernelI6__halfEEvPKT_PS4_ii)
        /*0070*/ 	.short	0x0380
        /*0072*/ 	.short	0x0018


	//----- nvinfo : EIATTR_SW_WAR
	.align		4
.L_153:
        /*0074*/ 	.byte	0x04, 0x36
        /*0076*/ 	.short	(.L_155 - .L_154)
.L_154:
        /*0078*/ 	.word	0x00000008
.L_155:


//--------------------- .nv.info._ZN3brt4cuda6kernel25transpose_naive_2d_kernelIfEEvPKT_PS3_ii --------------------------
	.section	.nv.info._ZN3brt4cuda6kernel25transpose_naive_2d_kernelIfEEvPKT_PS3_ii,"",@"SHT_CUDA_INFO"
	.sectionflags	@""
	.align	4


	//----- nvinfo : EIATTR_CUDA_API_VERSION
	.align		4
        /*0000*/ 	.byte	0x04, 0x37
        /*0002*/ 	.short	(.L_157 - .L_156)
.L_156:
        /*0004*/ 	.word	0x00000082


	//----- nvinfo : EIATTR_KPARAM_INFO
	.align		4
.L_157:
        /*0008*/ 	.byte	0x04, 0x17
        /*000a*/ 	.short	(.L_159 - .L_158)
.L_158:
        /*000c*/ 	.word	0x00000000
        /*0010*/ 	.short	0x0003
        /*0012*/ 	.short	0x0014
        /*0014*/ 	.byte	0x00, 0xf0, 0x11, 0x00


	//----- nvinfo : EIATTR_KPARAM_INFO
	.align		4
.L_159:
        /*0018*/ 	.byte	0x04, 0x17
        /*001a*/ 	.short	(.L_161 - .L_160)
.L_160:
        /*001c*/ 	.word	0x00000000
        /*0020*/ 	.short	0x0002
        /*0022*/ 	.short	0x0010
        /*0024*/ 	.byte	0x00, 0xf0, 0x11, 0x00


	//----- nvinfo : EIATTR_KPARAM_INFO
	.align		4
.L_161:
        /*0028*/ 	.byte	0x04, 0x17
        /*002a*/ 	.short	(.L_163 - .L_162)
.L_162:
        /*002c*/ 	.word	0x00000000
        /*0030*/ 	.short	0x0001
        /*0032*/ 	.short	0x0008
        /*0034*/ 	.byte	0x00, 0xf5, 0x21, 0x00


	//----- nvinfo : EIATTR_KPARAM_INFO
	.align		4
.L_163:
        /*0038*/ 	.byte	0x04, 0x17
        /*003a*/ 	.short	(.L_165 - .L_164)
.L_164:
        /*003c*/ 	.word	0x00000000
        /*0040*/ 	.short	0x0000
        /*0042*/ 	.short	0x0000
        /*0044*/ 	.byte	0x00, 0xf5, 0x21, 0x00


	//----- nvinfo : EIATTR_SPARSE_MMA_MASK
	.align		4
.L_165:
        /*0048*/ 	.byte	0x03, 0x50
        /*004a*/ 	.short	0x0000


	//----- nvinfo : EIATTR_MAXREG_COUNT
	.align		4
        /*004c*/ 	.byte	0x03, 0x1b
        /*004e*/ 	.short	0x00ff


	//----- nvinfo : EIATTR_MERCURY_ISA_VERSION
	.align		4
        /*0050*/ 	.byte	0x03, 0x5f
        /*0052*/ 	.short	0x0101


	//----- nvinfo : EIATTR_VRC_CTA_INIT_COUNT
	.align		4
        /*0054*/ 	.byte	0x02, 0x4a
	.zero		1
	.zero		1


	//----- nvinfo : EIATTR_EXIT_INSTR_OFFSETS
	.align		4
        /*0058*/ 	.byte	0x04, 0x1c
        /*005a*/ 	.short	(.L_167 - .L_166)


	//   ....[0]....
.L_166:
        /*005c*/ 	.word	0x000000c0


	//   ....[1]....
        /*0060*/ 	.word	0x00000160


	//----- nvinfo : EIATTR_CBANK_PARAM_SIZE
	.align		4
.L_167:
        /*0064*/ 	.byte	0x03, 0x19
        /*0066*/ 	.short	0x0018


	//----- nvinfo : EIATTR_PARAM_CBANK
	.align		4
        /*0068*/ 	.byte	0x04, 0x0a
        /*006a*/ 	.short	(.L_169 - .L_168)
	.align		4
.L_168:
        /*006c*/ 	.word	index@(.nv.constant0._ZN3brt4cuda6kernel25transpose_naive_2d_kernelIfEEvPKT_PS3_ii)
        /*0070*/ 	.short	0x0380
        /*0072*/ 	.short	0x0018


	//----- nvinfo : EIATTR_SW_WAR
	.align		4
.L_169:
        /*0074*/ 	.byte	0x04, 0x36
        /*0076*/ 	.short	(.L_171 - .L_170)
.L_170:
        /*0078*/ 	.word	0x00000008
.L_171:


//--------------------- .nv.callgraph             --------------------------
	.section	.nv.callgraph,"",@"SHT_CUDA_CALLGRAPH"
	.align	4
	.sectionentsize	8
	.align		4
        /*0000*/ 	.word	0x00000000
	.align		4
        /*0004*/ 	.word	0xffffffff
	.align		4
        /*0008*/ 	.word	0x00000000
	.align		4
        /*000c*/ 	.word	0xfffffffe
	.align		4
        /*0010*/ 	.word	0x00000000
	.align		4
        /*0014*/ 	.word	0xfffffffd
	.align		4
        /*0018*/ 	.word	0x00000000
	.align		4
        /*001c*/ 	.word	0xfffffffc


//--------------------- .text._ZN3brt4cuda6kernel22batch_transpose_kernelI6__halfLi32ELi32ELi256EEEviiiiiiPvS4_ --------------------------
	.section	.text._ZN3brt4cuda6kernel22batch_transpose_kernelI6__halfLi32ELi32ELi256EEEviiiiiiPvS4_,"ax",@progbits
	.align	128
        .global         _ZN3brt4cuda6kernel22batch_transpose_kernelI6__halfLi32ELi32ELi256EEEviiiiiiPvS4_
        .type           _ZN3brt4cuda6kernel22batch_transpose_kernelI6__halfLi32ELi32ELi256EEEviiiiiiPvS4_,@function
        .size           _ZN3brt4cuda6kernel22batch_transpose_kernelI6__halfLi32ELi32ELi256EEEviiiiiiPvS4_,(.L_x_114 - _ZN3brt4cuda6kernel22batch_transpose_kernelI6__halfLi32ELi32ELi256EEEviiiiiiPvS4_)
        .other          _ZN3brt4cuda6kernel22batch_transpose_kernelI6__halfLi32ELi32ELi256EEEviiiiiiPvS4_,@"STO_CUDA_ENTRY STV_DEFAULT"
_ZN3brt4cuda6kernel22batch_transpose_kernelI6__halfLi32ELi32ELi256EEEviiiiiiPvS4_:
.text._ZN3brt4cuda6kernel22batch_transpose_kernelI6__halfLi32ELi32ELi256EEEviiiiiiPvS4_:
[----:B------:R-:W-:Y:S08]  /*0000*/  LDC R1, c[0x0][0x37c] ;  /* 0x0000df00ff017b82 */ /* 0x000ff00000000800 */
[----:B------:R-:W0:Y:S08]  /*0010*/  S2UR UR11, SR_CTAID.X ;  /* 0x00000000000b79c3 */ /* 0x000e300000002500 */
[----:B------:R-:W0:Y:S02]  /*0020*/  LDC R0, c[0x0][0x380] ;  /* 0x0000e000ff007b82 */ /* 0x000e240000000800 */
[----:B0-----:R-:W-:-:S13]  /*0030*/  ISETP.LE.AND P0, PT, R0, UR11, PT ;  /* 0x0000000b00007c0c */ /* 0x001fda000bf03270 */
[----:B------:R-:W-:Y:S05]  /*0040*/  @P0 EXIT ;  /* 0x000000000000094d */ /* 0x000fea0003800000 */
[----:B------:R-:W0:Y:S01]  /*0050*/  S2R R8, SR_TID.X ;  /* 0x0000000000087919 */ /* 0x000e220000002100 */
[----:B------:R-:W1:Y:S01]  /*0060*/  S2UR UR7, SR_CgaCtaId ;  /* 0x00000000000779c3 */ /* 0x000e620000008800 */
[----:B------:R-:W2:Y:S01]  /*0070*/  LDCU.64 UR8, c[0x0][0x390] ;  /* 0x00007200ff0877ac */ /* 0x000ea20008000a00 */
[----:B------:R-:W-:Y:S01]  /*0080*/  IMAD.U32 R3, RZ, RZ, UR11 ;  /* 0x0000000bff037e24 */ /* 0x000fe2000f8e00ff */
[----:B------:R-:W3:Y:S05]  /*0090*/  LDCU UR5, c[0x0][0x384] ;  /* 0x00007080ff0577ac */ /* 0x000eea0008000800 */
[----:B------:R-:W4:Y:S01]  /*00a0*/  LDC R6, c[0x0][0x370] ;  /* 0x0000dc00ff067b82 */ /* 0x000f220000000800 */
[----:B------:R-:W5:Y:S01]  /*00b0*/  LDCU UR10, c[0x0][0x388] ;  /* 0x00007100ff0a77ac */ /* 0x000f620008000800 */
[----:B------:R-:W-:Y:S01]  /*00c0*/  UMOV UR6, 0x400 ;  /* 0x0000040000067882 */ /* 0x000fe20000000000 */
[----:B------:R-:W0:Y:S01]  /*00d0*/  LDCU.64 UR12, c[0x0][0x358] ;  /* 0x00006b00ff0c77ac */ /* 0x000e220008000a00 */
[----:B--2---:R-:W-:-:S02]  /*00e0*/  UIMAD UR4, UR9, UR8, URZ ;  /* 0x00000008090472a4 */ /* 0x004fc4000f8e02ff */
[----:B---3--:R-:W-:Y:S02]  /*00f0*/  UIADD3 UR5, UPT, UPT, UR5, -0x1, URZ ;  /* 0xffffffff05057890 */ /* 0x008fe4000fffe0ff */
[----:B-1----:R-:W-:Y:S02]  /*0100*/  ULEA UR7, UR7, UR6, 0x18 ;  /* 0x0000000607077291 */ /* 0x002fe4000f8ec0ff */
[----:B-----5:R-:W-:Y:S01]  /*0110*/  UIADD3 UR6, UPT, UPT, UR10, -0x1, URZ ;  /* 0xffffffff0a067890 */ /* 0x020fe2000fffe0ff */
[C---:B0-----:R-:W-:Y:S01]  /*0120*/  IMAD.SHL.U32 R0, R8.reuse, 0x40, RZ ;  /* 0x0000004008007824 */ /* 0x041fe200078e00ff */
[----:B------:R-:W-:Y:S02]  /*0130*/  SHF.R.U32.HI R7, RZ, 0x5, R8 ;  /* 0x00000005ff077819 */ /* 0x000fe40000011608 */
[----:B------:R-:W-:Y:S02]  /*0140*/  LOP3.LUT R5, R8, 0x1f, RZ, 0xc0, !PT ;  /* 0x0000001f08057812 */ /* 0x000fe400078ec0ff */
[----:B------:R-:W-:-:S03]  /*0150*/  LOP3.LUT R0, R0, 0x7c0, RZ, 0xc0, !PT ;  /* 0x000007c000007812 */ /* 0x000fc600078ec0ff */
[----:B------:R-:W-:Y:S02]  /*0160*/  IMAD R4, R7, UR9, R5 ;  /* 0x0000000907047c24 */ /* 0x000fe4000f8e0205 */
[----:B------:R-:W-:-:S07]  /*0170*/  VIADD R2, R0, UR7 ;  /* 0x0000000700027c36 */ /* 0x000fce0008000000 */
.L_x_26:
[----:B0-----:R-:W0:Y:S01]  /*0180*/  LDC R10, c[0x0][0x38c] ;  /* 0x0000e300ff0a7b82 */ /* 0x001e220000000800 */
[----:B-1----:R-:W-:Y:S01]  /*0190*/  IABS R15, R3 ;  /* 0x00000003000f7213 */ /* 0x002fe20000000000 */
[----:B------:R-:W1:Y:S01]  /*01a0*/  LDCU UR10, c[0x0][0x394] ;  /* 0x00007280ff0a77ac */ /* 0x000e620008000800 */
[----:B------:R-:W-:Y:S05]  /*01b0*/  BSSY.RECONVERGENT B0, `(.L_x_0) ;  /* 0x00000b1000007945 */ /* 0x000fea0003800200 */
[----:B------:R-:W2:Y:S01]  /*01c0*/  LDC R0, c[0x0][0x388] ;  /* 0x0000e200ff007b82 */ /* 0x000ea20000000800 */
[----:B0-----:R-:W-:-:S04]  /*01d0*/  IABS R14, R10 ;  /* 0x0000000a000e7213 */ /* 0x001fc80000000000 */
[----:B------:R-:W0:Y:S08]  /*01e0*/  I2F.RP R9, R14 ;  /* 0x0000000e00097306 */ /* 0x000e300000209400 */
[----:B0-----:R-:W0:Y:S02]  /*01f0*/  MUFU.RCP R9, R9 ;  /* 0x0000000900097308 */ /* 0x001e240000001000 */
[----:B0-----:R-:W-:Y:S01]  /*0200*/  VIADD R12, R9, 0xffffffe ;  /* 0x0ffffffe090c7836 */ /* 0x001fe20000000000 */
[----:B--2---:R-:W-:-:S05]  /*0210*/  IABS R9, R0 ;  /* 0x0000000000097213 */ /* 0x004fca0000000000 */
[----:B------:R0:W2:Y:S02]  /*0220*/  F2I.FTZ.U32.TRUNC.NTZ R13, R12 ;  /* 0x0000000c000d7305 */ /* 0x0000a4000021f000 */
[----:B0-----:R-:W-:Y:S02]  /*0230*/  IMAD.MOV.U32 R12, RZ, RZ, RZ ;  /* 0x000000ffff0c7224 */ /* 0x001fe400078e00ff */
[----:B--2---:R-:W-:-:S04]  /*0240*/  IMAD.MOV R11, RZ, RZ, -R13 ;  /* 0x000000ffff0b7224 */ /* 0x004fc800078e0a0d */
[----:B------:R-:W-:-:S04]  /*0250*/  IMAD R11, R11, R14, RZ ;  /* 0x0000000e0b0b7224 */ /* 0x000fc800078e02ff */
[----:B------:R-:W-:-:S04]  /*0260*/  IMAD.HI.U32 R13, R13, R11, R12 ;  /* 0x0000000b0d0d7227 */ /* 0x000fc800078e000c */
[----:B------:R-:W-:-:S04]  /*0270*/  IMAD.MOV.U32 R11, RZ, RZ, R15 ;  /* 0x000000ffff0b7224 */ /* 0x000fc800078e000f */
[----:B------:R-:W-:Y:S02]  /*0280*/  IMAD.HI.U32 R12, R13, R11, RZ ;  /* 0x0000000b0d0c7227 */ /* 0x000fe400078e00ff */
[----:B------:R-:W0:Y:S02]  /*0290*/  I2F.RP R13, R9 ;  /* 0x00000009000d7306 */ /* 0x000e240000209400 */
[----:B------:R-:W-:-:S04]  /*02a0*/  IMAD.MOV R15, RZ, RZ, -R12 ;  /* 0x000000ffff0f7224 */ /* 0x000fc800078e0a0c */
[----:B------:R-:W-:-:S05]  /*02b0*/  IMAD R11, R14, R15, R11 ;  /* 0x0000000f0e0b7224 */ /* 0x000fca00078e020b */
[----:B------:R-:W-:Y:S01]  /*02c0*/  ISETP.GT.U32.AND P1, PT, R14, R11, PT ;  /* 0x0000000b0e00720c */ /* 0x000fe20003f24070 */
[----:B0-----:R-:W0:-:S12]  /*02d0*/  MUFU.RCP R13, R13 ;  /* 0x0000000d000d7308 */ /* 0x001e180000001000 */
[----:B------:R-:W-:Y:S02]  /*02e0*/  @!P1 IMAD.IADD R11, R11, 0x1, -R14 ;  /* 0x000000010b0b9824 */ /* 0x000fe400078e0a0e */
[----:B------:R-:W-:Y:S01]  /*02f0*/  @!P1 VIADD R12, R12, 0x1 ;  /* 0x000000010c0c9836 */ /* 0x000fe20000000000 */
[----:B------:R-:W-:Y:S02]  /*0300*/  ISETP.NE.AND P1, PT, R10, RZ, PT ;  /* 0x000000ff0a00720c */ /* 0x000fe40003f25270 */
[----:B------:R-:W-:Y:S02]  /*0310*/  ISETP.GE.U32.AND P0, PT, R11, R14, PT ;  /* 0x0000000e0b00720c */ /* 0x000fe40003f06070 */
[----:B------:R-:W-:-:S04]  /*0320*/  LOP3.LUT R11, R3, R10, RZ, 0x3c, !PT ;  /* 0x0000000a030b7212 */ /* 0x000fc800078e3cff */
[----:B------:R-:W-:Y:S01]  /*0330*/  ISETP.GE.AND P2, PT, R11, RZ, PT ;  /* 0x000000ff0b00720c */ /* 0x000fe20003f46270 */
[----:B0-----:R-:W-:-:S06]  /*0340*/  VIADD R11, R13, 0xffffffe ;  /* 0x0ffffffe0d0b7836 */ /* 0x001fcc0000000000 */
[----:B------:R-:W0:Y:S01]  /*0350*/  F2I.FTZ.U32.TRUNC.NTZ R11, R11 ;  /* 0x0000000b000b7305 */ /* 0x000e22000021f000 */
[----:B------:R-:W-:-:S05]  /*0360*/  @P0 VIADD R12, R12, 0x1 ;  /* 0x000000010c0c0836 */ /* 0x000fca0000000000 */
[----:B------:R-:W-:Y:S01]  /*0370*/  @!P2 IMAD.MOV R12, RZ, RZ, -R12 ;  /* 0x000000ffff0ca224 */ /* 0x000fe200078e0a0c */
[----:B------:R-:W-:-:S05]  /*0380*/  @!P1 LOP3.LUT R12, RZ, R10, RZ, 0x33, !PT ;  /* 0x0000000aff0c9212 */ /* 0x000fca00078e33ff */
[----:B------:R-:W-:Y:S02]  /*0390*/  IMAD.MOV R13, RZ, RZ, -R12 ;  /* 0x000000ffff0d7224 */ /* 0x000fe400078e0a0c */
[----:B------:R-:W-:Y:S02]  /*03a0*/  IMAD R12, R12, UR4, RZ ;  /* 0x000000040c0c7c24 */ /* 0x000fe4000f8e02ff */
[----:B0-----:R-:W-:Y:S02]  /*03b0*/  IMAD.MOV R14, RZ, RZ, -R11 ;  /* 0x000000ffff0e7224 */ /* 0x001fe400078e0a0b */
[----:B------:R-:W-:Y:S02]  /*03c0*/  IMAD R17, R10, R13, R3 ;  /* 0x0000000d0a117224 */ /* 0x000fe400078e0203 */
[----:B------:R-:W-:Y:S02]  /*03d0*/  IMAD R13, R14, R9, RZ ;  /* 0x000000090e0d7224 */ /* 0x000fe400078e02ff */
[----:B------:R-:W-:Y:S01]  /*03e0*/  IMAD.MOV.U32 R10, RZ, RZ, RZ ;  /* 0x000000ffff0a7224 */ /* 0x000fe200078e00ff */
[----:B------:R-:W-:-:S03]  /*03f0*/  IABS R14, R17 ;  /* 0x00000011000e7213 */ /* 0x000fc60000000000 */
[----:B------:R-:W-:-:S04]  /*0400*/  IMAD.HI.U32 R10, R11, R13, R10 ;  /* 0x0000000d0b0a7227 */ /* 0x000fc800078e000a */
[----:B------:R-:W-:-:S04]  /*0410*/  IMAD.MOV.U32 R11, RZ, RZ, R14 ;  /* 0x000000ffff0b7224 */ /* 0x000fc800078e000e */
[----:B------:R-:W-:-:S04]  /*0420*/  IMAD.HI.U32 R13, R10, R11, RZ ;  /* 0x0000000b0a0d7227 */ /* 0x000fc800078e00ff */
[----:B------:R-:W-:-:S04]  /*0430*/  IMAD.MOV R10, RZ, RZ, -R13 ;  /* 0x000000ffff0a7224 */ /* 0x000fc800078e0a0d */
[----:B------:R-:W-:-:S05]  /*0440*/  IMAD R10, R9, R10, R11 ;  /* 0x0000000a090a7224 */ /* 0x000fca00078e020b */
[----:B------:R-:W-:-:S13]  /*0450*/  ISETP.GT.U32.AND P1, PT, R9, R10, PT ;  /* 0x0000000a0900720c */ /* 0x000fda0003f24070 */
[----:B------:R-:W-:Y:S02]  /*0460*/  @!P1 IMAD.IADD R10, R10, 0x1, -R9 ;  /* 0x000000010a0a9824 */ /* 0x000fe400078e0a09 */
[----:B------:R-:W-:Y:S01]  /*0470*/  @!P1 VIADD R13, R13, 0x1 ;  /* 0x000000010d0d9836 */ /* 0x000fe20000000000 */
[----:B------:R-:W-:Y:S02]  /*0480*/  ISETP.NE.AND P1, PT, R0, RZ, PT ;  /* 0x000000ff0000720c */ /* 0x000fe40003f25270 */
[----:B------:R-:W-:Y:S02]  /*0490*/  ISETP.GE.U32.AND P0, PT, R10, R9, PT ;  /* 0x000000090a00720c */ /* 0x000fe40003f06070 */
[----:B------:R-:W-:Y:S01]  /*04a0*/  LOP3.LUT R9, R17, R0, RZ, 0x3c, !PT ;  /* 0x0000000011097212 */ /* 0x000fe200078e3cff */
[----:B------:R-:W0:Y:S03]  /*04b0*/  LDC.64 R10, c[0x0][0x390] ;  /* 0x0000e400ff0a7b82 */ /* 0x000e260000000a00 */
[----:B------:R-:W-:-:S07]  /*04c0*/  ISETP.GE.AND P2, PT, R9, RZ, PT ;  /* 0x000000ff0900720c */ /* 0x000fce0003f46270 */
[----:B------:R-:W-:-:S06]  /*04d0*/  @P0 VIADD R13, R13, 0x1 ;  /* 0x000000010d0d0836 */ /* 0x000fcc0000000000 */
[----:B------:R-:W-:Y:S01]  /*04e0*/  @!P2 IMAD.MOV R13, RZ, RZ, -R13 ;  /* 0x000000ffff0da224 */ /* 0x000fe200078e0a0d */
[----:B------:R-:W-:-:S04]  /*04f0*/  @!P1 LOP3.LUT R13, RZ, R0, RZ, 0x33, !PT ;  /* 0x00000000ff0d9212 */ /* 0x000fc800078e33ff */
[C---:B------:R-:W-:Y:S01]  /*0500*/  ISETP.GE.AND P0, PT, R13.reuse, UR5, PT ;  /* 0x000000050d007c0c */ /* 0x040fe2000bf06270 */
[----:B------:R-:W-:Y:S02]  /*0510*/  IMAD.MOV R9, RZ, RZ, -R13 ;  /* 0x000000ffff097224 */ /* 0x000fe400078e0a0d */
[----:B------:R-:W-:Y:S02]  /*0520*/  IMAD.SHL.U32 R15, R13, 0x20, RZ ;  /* 0x000000200d0f7824 */ /* 0x000fe400078e00ff */
[----:B------:R-:W-:Y:S02]  /*0530*/  IMAD R9, R0, R9, R17 ;  /* 0x0000000900097224 */ /* 0x000fe400078e0211 */
[--C-:B0-----:R-:W-:Y:S02]  /*0540*/  IMAD.IADD R0, R10, 0x1, -R15.reuse ;  /* 0x000000010a007824 */ /* 0x101fe400078e0a0f */
[----:B------:R-:W-:Y:S02]  /*0550*/  IMAD.SHL.U32 R14, R9, 0x20, RZ ;  /* 0x00000020090e7824 */ /* 0x000fe400078e00ff */
[----:B------:R-:W-:Y:S01]  /*0560*/  IMAD.IADD R13, R12, 0x1, R15 ;  /* 0x000000010c0d7824 */ /* 0x000fe200078e020f */
[----:B------:R-:W-:Y:S01]  /*0570*/  SEL R0, R0, 0x20, P0 ;  /* 0x0000002000007807 */ /* 0x000fe20000000000 */
[----:B------:R-:W-:Y:S01]  /*0580*/  IMAD.IADD R18, R11, 0x1, -R14 ;  /* 0x000000010b127824 */ /* 0x000fe200078e0a0e */
[----:B------:R-:W-:Y:S01]  /*0590*/  ISETP.GE.AND P0, PT, R9, UR6, PT ;  /* 0x0000000609007c0c */ /* 0x000fe2000bf06270 */
[----:B------:R-:W-:Y:S01]  /*05a0*/  IMAD R9, R15, R11, R12 ;  /* 0x0000000b0f097224 */ /* 0x000fe200078e020c */
[----:B------:R-:W-:Y:S01]  /*05b0*/  ISETP.GE.AND P1, PT, R7, R0, PT ;  /* 0x000000000700720c */ /* 0x000fe20003f26270 */
[----:B------:R-:W-:Y:S01]  /*05c0*/  IMAD R10, R14, R10, R13 ;  /* 0x0000000a0e0a7224 */ /* 0x000fe200078e020d */
[----:B------:R-:W-:Y:S01]  /*05d0*/  SEL R18, R18, 0x20, P0 ;  /* 0x0000002012127807 */ /* 0x000fe20000000000 */
[----:B------:R-:W-:-:S10]  /*05e0*/  IMAD.IADD R9, R9, 0x1, R14 ;  /* 0x0000000109097824 */ /* 0x000fd400078e020e */
[----:B-1----:R-:W-:Y:S05]  /*05f0*/  @P1 BRA `(.L_x_1) ;  /* 0x0000000400b01947 */ /* 0x002fea0003800000 */
[----:B------:R-:W0:Y:S01]  /*0600*/  S2UR UR8, SR_CgaCtaId ;  /* 0x00000000000879c3 */ /* 0x000e220000008800 */
[--C-:B------:R-:W-:Y:S01]  /*0610*/  IMAD.IADD R12, R0, 0x1, -R7.reuse ;  /* 0x00000001000c7824 */ /* 0x100fe200078e0a07 */
[----:B------:R-:W-:Y:S01]  /*0620*/  UMOV UR7, 0x400 ;  /* 0x0000040000077882 */ /* 0x000fe20000000000 */
[----:B------:R-:W-:Y:S01]  /*0630*/  BSSY.RECONVERGENT B1, `(.L_x_2) ;  /* 0x000003d000017945 */ /* 0x000fe20003800200 */
[----:B------:R-:W-:Y:S01]  /*0640*/  PLOP3.LUT P0, PT, PT, PT, PT, 0x80, 0x8 ;  /* 0x000000000008781c */ /* 0x000fe20003f0f070 */
[----:B------:R-:W-:Y:S01]  /*0650*/  IMAD.MOV.U32 R22, RZ, RZ, R4 ;  /* 0x000000ffff167224 */ /* 0x000fe200078e0004 */
[----:B------:R-:W-:Y:S01]  /*0660*/  ISETP.GT.AND P1, PT, R12, 0x18, PT ;  /* 0x000000180c00780c */ /* 0x000fe20003f24270 */
[----:B------:R-:W-:Y:S01]  /*0670*/  IMAD.MOV.U32 R21, RZ, RZ, R7 ;  /* 0x000000ffff157224 */ /* 0x000fe200078e0007 */
[----:B------:R-:W-:Y:S01]  /*0680*/  SHF.R.S32.HI R19, RZ, 0x1f, R9 ;  /* 0x0000001fff137819 */ /* 0x000fe20000011409 */
[----:B0-----:R-:W-:-:S06]  /*0690*/  ULEA UR7, UR8, UR7, 0x18 ;  /* 0x0000000708077291 */ /* 0x001fcc000f8ec0ff */
[----:B------:R-:W-:-:S04]  /*06a0*/  LEA R20, R7, UR7, 0x6 ;  /* 0x0000000707147c11 */ /* 0x000fc8000f8e30ff */
[----:B------:R-:W-:Y:S05]  /*06b0*/  @!P1 BRA `(.L_x_3) ;  /* 0x0000000000d09947 */ /* 0x000fea0003800000 */
[----:B------:R-:W-:Y:S01]  /*06c0*/  PLOP3.LUT P0, PT, PT, PT, PT, 0x8, 0x80 ;  /* 0x000000000080781c */ /* 0x000fe20003f0e170 */
[----:B------:R-:W-:Y:S01]  /*06d0*/  VIADD R24, R0, 0xffffffe8 ;  /* 0xffffffe800187836 */ /* 0x000fe20000000000 */
[----:B------:R-:W-:-:S13]  /*06e0*/  ISETP.GE.AND P1, PT, R5, R18, PT ;  /* 0x000000120500720c */ /* 0x000fda0003f26270 */
.L_x_4:
[----:B------:R-:W-:Y:S01]  /*06f0*/  ISETP.GE.AND P2, PT, R5, R18, PT ;  /* 0x000000120500720c */ /* 0x000fe20003f46270 */
[----:B------:R-:W0:Y:S01]  /*0700*/  @!P1 LDC.64 R12, c[0x0][0x398] ;  /* 0x0000e600ff0c9b82 */ /* 0x000e220000000a00 */
[----:B------:R-:W-:Y:S01]  /*0710*/  @!P1 IADD3 R23, P3, PT, R9, R22, RZ ;  /* 0x0000001609179210 */ /* 0x000fe20007f7e0ff */
[----:B------:R-:W-:-:S03]  /*0720*/  IMAD.U32 R11, RZ, RZ, UR10 ;  /* 0x0000000aff0b7e24 */ /* 0x000fc6000f8e00ff */
[----:B------:R-:W-:Y:S01]  /*0730*/  @!P1 LEA.HI.X.SX32 R28, R22, R19, 0x1, P3 ;  /* 0x00000013161c9211 */ /* 0x000fe200018f0eff */
[----:B------:R-:W-:-:S06]  /*0740*/  IMAD R26, R11, 0x8, R22 ;  /* 0x000000080b1a7824 */ /* 0x000fcc00078e0216 */
[----:B------:R-:W1:Y:S08]  /*0750*/  @!P2 LDC.64 R14, c[0x0][0x398] ;  /* 0x0000e600ff0eab82 */ /* 0x000e700000000a00 */
[----:B------:R-:W2:Y:S01]  /*0760*/  @!P2 LDC.64 R16, c[0x0][0x398] ;  /* 0x0000e600ff10ab82 */ /* 0x000ea20000000a00 */
[----:B0-----:R-:W-:-:S04]  /*0770*/  @!P1 LEA R12, P4, R23, R12, 0x1 ;  /* 0x0000000c170c9211 */ /* 0x001fc800078808ff */
[----:B------:R-:W-:Y:S02]  /*0780*/  @!P1 LEA.HI.X R13, R23, R13, R28, 0x1, P4 ;  /* 0x0000000d170d9211 */ /* 0x000fe400020f0c1c */
[----:B------:R-:W-:-:S03]  /*0790*/  @!P2 IADD3 R23, P3, PT, R9, R26, RZ ;  /* 0x0000001a0917a210 */ /* 0x000fc60007f7e0ff */
[----:B------:R0:W3:Y:S01]  /*07a0*/  @!P1 LDG.E.U16.CONSTANT R12, desc[UR12][R12.64] ;  /* 0x0000000c0c0c9981 */ /* 0x0000e2000c1e9500 */
[----:B-1----:R-:W-:Y:S02]  /*07b0*/  @!P2 LEA R22, P4, R23, R14, 0x1 ;  /* 0x0000000e1716a211 */ /* 0x002fe400078808ff */
[----:B------:R-:W-:Y:S01]  /*07c0*/  @!P2 LEA.HI.X.SX32 R14, R26, R19, 0x1, P3 ;  /* 0x000000131a0ea211 */ /* 0x000fe200018f0eff */
[----:B------:R-:W-:-:S03]  /*07d0*/  IMAD R26, R11, 0x8, R26 ;  /* 0x000000080b1a7824 */ /* 0x000fc600078e021a */
[----:B------:R-:W-:Y:S02]  /*07e0*/  @!P2 LEA.HI.X R23, R23, R15, R14, 0x1, P4 ;  /* 0x0000000f1717a211 */ /* 0x000fe400020f0c0e */
[----:B------:R-:W-:-:S04]  /*07f0*/  @!P2 IADD3 R14, P3, PT, R9, R26, RZ ;  /* 0x0000001a090ea210 */ /* 0x000fc80007f7e0ff */
[----:B------:R-:W-:Y:S01]  /*0800*/  @!P2 LEA.HI.X.SX32 R15, R26, R19, 0x1, P3 ;  /* 0x000000131a0fa211 */ /* 0x000fe200018f0eff */
[----:B------:R-:W-:Y:S01]  /*0810*/  IMAD R26, R11, 0x8, R26 ;  /* 0x000000080b1a7824 */ /* 0x000fe200078e021a */
[C---:B--2---:R-:W-:Y:S01]  /*0820*/  @!P2 LEA R16, P4, R14.reuse, R16, 0x1 ;  /* 0x000000100e10a211 */ /* 0x044fe200078808ff */
[----:B------:R1:W2:Y:S03]  /*0830*/  @!P2 LDG.E.U16.CONSTANT R23, desc[UR12][R22.64] ;  /* 0x0000000c1617a981 */ /* 0x0002a6000c1e9500 */
[----:B------:R-:W-:Y:S02]  /*0840*/  @!P2 LEA.HI.X R17, R14, R17, R15, 0x1, P4 ;  /* 0x000000110e11a211 */ /* 0x000fe400020f0c0f */
[----:B------:R-:W5:Y:S01]  /*0850*/  @!P2 LDC.64 R14, c[0x0][0x398] ;  /* 0x0000e600ff0eab82 */ /* 0x000f620000000a00 */
[----:B------:R-:W-:Y:S02]  /*0860*/  @!P2 IADD3 R25, P3, PT, R9, R26, RZ ;  /* 0x0000001a0919a210 */ /* 0x000fe40007f7e0ff */
[----:B------:R-:W4:Y:S02]  /*0870*/  @!P2 LDG.E.U16.CONSTANT R16, desc[UR12][R16.64] ;  /* 0x0000000c1010a981 */ /* 0x000f24000c1e9500 */
[----:B------:R-:W-:-:S02]  /*0880*/  @!P2 LEA.HI.X.SX32 R28, R26, R19, 0x1, P3 ;  /* 0x000000131a1ca211 */ /* 0x000fc400018f0eff */
[----:B-----5:R-:W-:-:S04]  /*0890*/  @!P2 LEA R14, P4, R25, R14, 0x1 ;  /* 0x0000000e190ea211 */ /* 0x020fc800078808ff */
[----:B------:R-:W-:-:S05]  /*08a0*/  @!P2 LEA.HI.X R15, R25, R15, R28, 0x1, P4 ;  /* 0x0000000f190fa211 */ /* 0x000fca00020f0c1c */
[----:B------:R-:W5:Y:S01]  /*08b0*/  @!P2 LDG.E.U16.CONSTANT R14, desc[UR12][R14.64] ;  /* 0x0000000c0e0ea981 */ /* 0x000f62000c1e9500 */
[C---:B0-----:R-:W-:Y:S02]  /*08c0*/  VIADD R13, R21.reuse, 0x8 ;  /* 0x00000008150d7836 */ /* 0x041fe40000000000 */
[C---:B------:R-:W-:Y:S02]  /*08d0*/  VIADD R27, R21.reuse, 0x10 ;  /* 0x00000010151b7836 */ /* 0x040fe40000000000 */
[C---:B------:R-:W-:Y:S01]  /*08e0*/  VIADD R29, R21.reuse, 0x18 ;  /* 0x00000018151d7836 */ /* 0x040fe20000000000 */
[--C-:B------:R-:W-:Y:S02]  /*08f0*/  @!P1 LOP3.LUT R25, R21, 0x1f, R8.reuse, 0x78, !PT ;  /* 0x0000001f15199812 */ /* 0x100fe400078e7808 */
[--C-:B------:R-:W-:Y:S02]  /*0900*/  @!P2 LOP3.LUT R13, R13, 0x1f, R8.reuse, 0x78, !PT ;  /* 0x0000001f0d0da812 */ /* 0x100fe400078e7808 */
[----:B------:R-:W-:-:S02]  /*0910*/  @!P2 LOP3.LUT R27, R27, 0x1f, R8, 0x78, !PT ;  /* 0x0000001f1b1ba812 */ /* 0x000fc400078e7808 */
[----:B------:R-:W-:Y:S01]  /*0920*/  @!P2 LOP3.LUT R29, R29, 0x1f, R8, 0x78, !PT ;  /* 0x0000001f1d1da812 */ /* 0x000fe200078e7808 */
[--C-:B------:R-:W-:Y:S02]  /*0930*/  @!P1 IMAD R25, R25, 0x2, R20.reuse ;  /* 0x0000000219199824 */ /* 0x100fe400078e0214 */
[--C-:B------:R-:W-:Y:S02]  /*0940*/  @!P2 IMAD R28, R13, 0x2, R20.reuse ;  /* 0x000000020d1ca824 */ /* 0x100fe400078e0214 */
[--C-:B------:R-:W-:Y:S02]  /*0950*/  @!P2 IMAD R27, R27, 0x2, R20.reuse ;  /* 0x000000021b1ba824 */ /* 0x100fe400078e0214 */
[----:B------:R-:W-:Y:S02]  /*0960*/  @!P2 IMAD R29, R29, 0x2, R20 ;  /* 0x000000021d1da824 */ /* 0x000fe400078e0214 */
[----:B------:R-:W-:Y:S02]  /*0970*/  VIADD R21, R21, 0x20 ;  /* 0x0000002015157836 */ /* 0x000fe40000000000 */
[----:B------:R-:W-:-:S02]  /*0980*/  VIADD R20, R20, 0x800 ;  /* 0x0000080014147836 */ /* 0x000fc40000000000 */
[----:B-1----:R-:W-:Y:S01]  /*0990*/  IMAD R22, R11, 0x8, R26 ;  /* 0x000000080b167824 */ /* 0x002fe200078e021a */
[----:B---3--:R0:W-:Y:S04]  /*09a0*/  @!P1 STS.U16 [R25], R12 ;  /* 0x0000000c19009388 */ /* 0x0081e80000000400 */
[----:B--2---:R0:W-:Y:S04]  /*09b0*/  @!P2 STS.U16 [R28+0x200], R23 ;  /* 0x000200171c00a388 */ /* 0x0041e80000000400 */
[----:B----4-:R0:W-:Y:S04]  /*09c0*/  @!P2 STS.U16 [R27+0x400], R16 ;  /* 0x000400101b00a388 */ /* 0x0101e80000000400 */
[----:B-----5:R0:W-:Y:S01]  /*09d0*/  @!P2 STS.U16 [R29+0x600], R14 ;  /* 0x0006000e1d00a388 */ /* 0x0201e20000000400 */
[----:B------:R-:W-:-:S13]  /*09e0*/  ISETP.GE.AND P2, PT, R21, R24, PT ;  /* 0x000000181500720c */ /* 0x000fda0003f46270 */
[----:B0-----:R-:W-:Y:S05]  /*09f0*/  @!P2 BRA `(.L_x_4) ;  /* 0xfffffffc003ca947 */ /* 0x001fea000383ffff */
.L_x_3:
[----:B------:R-:W-:Y:S05]  /*0a00*/  BSYNC.RECONVERGENT B1 ;  /* 0x0000000000017941 */ /* 0x000fea0003800200 */
.L_x_2:
[----:B------:R-:W-:Y:S01]  /*0a10*/  IMAD.IADD R12, R0, 0x1, -R21 ;  /* 0x00000001000c7824 */ /* 0x000fe200078e0a15 */
[----:B------:R-:W-:Y:S04]  /*0a20*/  BSSY.RECONVERGENT B1, `(.L_x_5) ;  /* 0x000001d000017945 */ /* 0x000fe80003800200 */
[----:B------:R-:W-:-:S13]  /*0a30*/  ISETP.GT.AND P1, PT, R12, 0x8, PT ;  /* 0x000000080c00780c */ /* 0x000fda0003f24270 */
[----:B------:R-:W-:Y:S05]  /*0a40*/  @!P1 BRA `(.L_x_6) ;  /* 0x0000000000689947 */ /* 0x000fea0003800000 */
[----:B------:R-:W-:Y:S01]  /*0a50*/  ISETP.GE.AND P2, PT, R5, R18, PT ;  /* 0x000000120500720c */ /* 0x000fe20003f46270 */
[----:B------:R-:W-:-:S12]  /*0a60*/  IMAD R16, R11, 0x8, R22 ;  /* 0x000000080b107824 */ /* 0x000fd800078e0216 */
[----:B------:R-:W0:Y:S01]  /*0a70*/  @!P2 LDC.64 R12, c[0x0][0x398] ;  /* 0x0000e600ff0cab82 */ /* 0x000e220000000a00 */
[C---:B------:R-:W-:Y:S02]  /*0a80*/  @!P2 IADD3 R23, P0, PT, R9.reuse, R22, RZ ;  /* 0x000000160917a210 */ /* 0x040fe40007f1e0ff */
[----:B------:R-:W-:Y:S02]  /*0a90*/  @!P2 IADD3 R17, P1, PT, R9, R16, RZ ;  /* 0x000000100911a210 */ /* 0x000fe40007f3e0ff */
[-C--:B------:R-:W-:Y:S02]  /*0aa0*/  @!P2 LEA.HI.X.SX32 R24, R22, R19.reuse, 0x1, P0 ;  /* 0x000000131618a211 */ /* 0x080fe400000f0eff */
[----:B------:R-:W-:Y:S01]  /*0ab0*/  @!P2 LEA.HI.X.SX32 R22, R16, R19, 0x1, P1 ;  /* 0x000000131016a211 */ /* 0x000fe200008f0eff */
[----:B------:R-:W1:Y:S01]  /*0ac0*/  @!P2 LDC.64 R14, c[0x0][0x398] ;  /* 0x0000e600ff0eab82 */ /* 0x000e620000000a00 */
[----:B0-----:R-:W-:-:S04]  /*0ad0*/  @!P2 LEA R12, P0, R23, R12, 0x1 ;  /* 0x0000000c170ca211 */ /* 0x001fc800078008ff */
[----:B------:R-:W-:Y:S02]  /*0ae0*/  @!P2 LEA.HI.X R13, R23, R13, R24, 0x1, P0 ;  /* 0x0000000d170da211 */ /* 0x000fe400000f0c18 */
[----:B-1----:R-:W-:-:S03]  /*0af0*/  @!P2 LEA R14, P1, R17, R14, 0x1 ;  /* 0x0000000e110ea211 */ /* 0x002fc600078208ff */
[----:B------:R-:W2:Y:S01]  /*0b00*/  @!P2 LDG.E.U16.CONSTANT R12, desc[UR12][R12.64] ;  /* 0x0000000c0c0ca981 */ /* 0x000ea2000c1e9500 */
[----:B------:R-:W-:-:S05]  /*0b10*/  @!P2 LEA.HI.X R15, R17, R15, R22, 0x1, P1 ;  /* 0x0000000f110fa211 */ /* 0x000fca00008f0c16 */
[----:B------:R-:W3:Y:S01]  /*0b20*/  @!P2 LDG.E.U16.CONSTANT R14, desc[UR12][R14.64] ;  /* 0x0000000c0e0ea981 */ /* 0x000ee2000c1e9500 */
[C---:B------:R-:W-:Y:S01]  /*0b30*/  VIADD R25, R21.reuse, 0x8 ;  /* 0x0000000815197836 */ /* 0x040fe20000000000 */
[----:B------:R-:W-:-:S04]  /*0b40*/  @!P2 LOP3.LUT R17, R21, 0x1f, R8, 0x78, !PT ;  /* 0x0000001f1511a812 */ /* 0x000fc800078e7808 */
[----:B------:R-:W-:Y:S01]  /*0b50*/  @!P2 LOP3.LUT R21, R25, 0x1f, R8, 0x78, !PT ;  /* 0x0000001f1915a812 */ /* 0x000fe200078e7808 */
[----:B------:R-:W-:-:S04]  /*0b60*/  @!P2 IMAD R17, R17, 0x2, R20 ;  /* 0x000000021111a824 */ /* 0x000fc800078e0214 */
[----:B------:R-:W-:Y:S02]  /*0b70*/  @!P2 IMAD R23, R21, 0x2, R20 ;  /* 0x000000021517a824 */ /* 0x000fe400078e0214 */
[----:B------:R-:W-:Y:S01]  /*0b80*/  VIADD R20, R20, 0x200 ;  /* 0x0000020014147836 */ /* 0x000fe20000000000 */
[----:B------:R-:W-:Y:S01]  /*0b90*/  PLOP3.LUT P0, PT, PT, PT, PT, 0x8, 0x80 ;  /* 0x000000000080781c */ /* 0x000fe20003f0e170 */
[----:B------:R-:W-:Y:S02]  /*0ba0*/  IMAD R22, R11, 0x8, R16 ;  /* 0x000000080b167824 */ /* 0x000fe400078e0210 */
[----:B------:R-:W-:Y:S02]  /*0bb0*/  VIADD R21, R25, 0x8 ;  /* 0x0000000819157836 */ /* 0x000fe40000000000 */
[----:B------:R-:W-:Y:S01]  /*0bc0*/  VIADD R20, R20, 0x200 ;  /* 0x0000020014147836 */ /* 0x000fe20000000000 */
[----:B--2---:R0:W-:Y:S04]  /*0bd0*/  @!P2 STS.U16 [R17], R12 ;  /* 0x0000000c1100a388 */ /* 0x0041e80000000400 */
[----:B---3--:R0:W-:Y:S03]  /*0be0*/  @!P2 STS.U16 [R23+0x200], R14 ;  /* 0x0002000e1700a388 */ /* 0x0081e60000000400 */
.L_x_6:
[----:B------:R-:W-:Y:S05]  /*0bf0*/  BSYNC.RECONVERGENT B1 ;  /* 0x0000000000017941 */ /* 0x000fea0003800200 */
.L_x_5:
[----:B------:R-:W-:-:S04]  /*0c00*/  ISETP.LT.OR P0, PT, R21, R0, P0 ;  /* 0x000000001500720c */ /* 0x000fc80000701670 */
[----:B------:R-:W-:-:S13]  /*0c10*/  ISETP.GE.OR P0, PT, R5, R18, !P0 ;  /* 0x000000120500720c */ /* 0x000fda0004706670 */
[----:B------:R-:W-:Y:S05]  /*0c20*/  @P0 BRA `(.L_x_1) ;  /* 0x0000000000240947 */ /* 0x000fea0003800000 */
[----:B------:R-:W1:Y:S01]  /*0c30*/  LDCU.64 UR8, c[0x0][0x398] ;  /* 0x00007300ff0877ac */ /* 0x000e620008000a00 */
[----:B------:R-:W-:-:S04]  /*0c40*/  IADD3 R9, P0, PT, R9, R22, RZ ;  /* 0x0000001609097210 */ /* 0x000fc80007f1e0ff */
[----:B0-----:R-:W-:Y:S02]  /*0c50*/  LEA.HI.X.SX32 R14, R22, R19, 0x1, P0 ;  /* 0x00000013160e7211 */ /* 0x001fe400000f0eff */
[----:B-1----:R-:W-:-:S04]  /*0c60*/  LEA R12, P0, R9, UR8, 0x1 ;  /* 0x00000008090c7c11 */ /* 0x002fc8000f8008ff */
[----:B------:R-:W-:-:S05]  /*0c70*/  LEA.HI.X R13, R9, UR9, R14, 0x1, P0 ;  /* 0x00000009090d7c11 */ /* 0x000fca00080f0c0e */
[----:B------:R-:W2:Y:S01]  /*0c80*/  LDG.E.U16.CONSTANT R12, desc[UR12][R12.64] ;  /* 0x0000000c0c0c7981 */ /* 0x000ea2000c1e9500 */
[----:B------:R-:W-:-:S05]  /*0c90*/  LOP3.LUT R9, R21, 0x1f, R8, 0x78, !PT ;  /* 0x0000001f15097812 */ /* 0x000fca00078e7808 */
[----:B------:R-:W-:-:S05]  /*0ca0*/  IMAD R9, R9, 0x2, R20 ;  /* 0x0000000209097824 */ /* 0x000fca00078e0214 */
[----:B--2---:R1:W-:Y:S02]  /*0cb0*/  STS.U16 [R9], R12 ;  /* 0x0000000c09007388 */ /* 0x0043e40000000400 */
.L_x_1:
[----:B------:R-:W-:Y:S05]  /*0cc0*/  BSYNC.RECONVERGENT B0 ;  /* 0x0000000000007941 */ /* 0x000fea0003800200 */
.L_x_0:
[----:B------:R-:W-:Y:S01]  /*0cd0*/  BAR.SYNC.DEFER_BLOCKING 0x0 ;  /* 0x0000000000007b1d */ /* 0x000fe20000010000 */
[----:B------:R-:W-:-:S05]  /*0ce0*/  ISETP.GE.AND P0, PT, R7, R18, PT ;  /* 0x000000120700720c */ /* 0x000fca0003f06270 */
[----:B------:R-:W2:Y:S01]  /*0cf0*/  LDCU UR7, c[0x0][0x390] ;  /* 0x00007200ff0777ac */ /* 0x000ea20008000800 */
[----:B------:R-:W-:Y:S01]  /*0d00*/  BSSY.RECONVERGENT B0, `(.L_x_7) ;  /* 0x0000078000007945 */ /* 0x000fe20003800200 */
[----:B------:R-:W3:Y:S06]  /*0d10*/  LDCU.64 UR8, c[0x0][0x3a0] ;  /* 0x00007400ff0877ac */ /* 0x000eec0008000a00 */
[----:B------:R-:W-:Y:S05]  /*0d20*/  @P0 BRA `(.L_x_8) ;  /* 0x0000000400d40947 */ /* 0x000fea0003800000 */
[--C-:B-1----:R-:W-:Y:S01]  /*0d30*/  IMAD.IADD R9, R18, 0x1, -R7.reuse ;  /* 0x0000000112097824 */ /* 0x102fe200078e0a07 */
[----:B------:R-:W-:Y:S01]  /*0d40*/  BSSY.RECONVERGENT B1, `(.L_x_9) ;  /* 0x0000040000017945 */ /* 0x000fe20003800200 */
[----:B------:R-:W-:Y:S01]  /*0d50*/  PLOP3.LUT P0, PT, PT, PT, PT, 0x80, 0x8 ;  /* 0x000000000008781c */ /* 0x000fe20003f0f070 */
[----:B------:R-:W-:Y:S02]  /*0d60*/  IMAD.MOV.U32 R11, RZ, RZ, R7 ;  /* 0x000000ffff0b7224 */ /* 0x000fe400078e0007 */
[----:B------:R-:W-:Y:S02]  /*0d70*/  ISETP.GT.AND P1, PT, R9, 0x18, PT ;  /* 0x000000180900780c */ /* 0x000fe40003f24270 */
[----:B------:R-:W-:-:S11]  /*0d80*/  SHF.R.S32.HI R9, RZ, 0x1f, R10 ;  /* 0x0000001fff097819 */ /* 0x000fd6000001140a */
[----:B------:R-:W-:Y:S05]  /*0d90*/  @!P1 BRA `(.L_x_10) ;  /* 0x0000000000e89947 */ /* 0x000fea0003800000 */
[----:B------:R-:W-:Y:S01]  /*0da0*/  PLOP3.LUT P0, PT, PT, PT, PT, 0x8, 0x80 ;  /* 0x000000000080781c */ /* 0x000fe20003f0e170 */
[----:B0-----:R-:W-:Y:S01]  /*0db0*/  VIADD R14, R18, 0xffffffe8 ;  /* 0xffffffe8120e7836 */ /* 0x001fe20000000000 */
[----:B------:R-:W-:-:S13]  /*0dc0*/  ISETP.GE.AND P1, PT, R5, R0, PT ;  /* 0x000000000500720c */ /* 0x000fda0003f26270 */
.L_x_19:
[----:B------:R-:W-:Y:S01]  /*0dd0*/  BSSY.RECONVERGENT B2, `(.L_x_11) ;  /* 0x000000c000027945 */ /* 0x000fe20003800200 */
[----:B------:R-:W-:-:S03]  /*0de0*/  ISETP.GE.AND P2, PT, R5, R0, PT ;  /* 0x000000000500720c */ /* 0x000fc60003f46270 */
[----:B0123--:R-:W-:Y:S10]  /*0df0*/  @P1 BRA `(.L_x_12) ;  /* 0x0000000000241947 */ /* 0x00fff40003800000 */
[C---:B------:R-:W-:Y:S01]  /*0e00*/  LOP3.LUT R13, R11.reuse, 0x1f, R8, 0x78, !PT ;  /* 0x0000001f0b0d7812 */ /* 0x040fe200078e7808 */
[----:B--2---:R-:W-:-:S04]  /*0e10*/  IMAD R12, R11, UR7, R5 ;  /* 0x000000070b0c7c24 */ /* 0x004fc8000f8e0205 */
[----:B------:R-:W-:Y:S01]  /*0e20*/  IMAD R15, R13, 0x2, R2 ;  /* 0x000000020d0f7824 */ /* 0x000fe200078e0202 */
[----:B------:R-:W-:-:S04]  /*0e30*/  IADD3 R13, P3, PT, R10, R12, RZ ;  /* 0x0000000c0a0d7210 */ /* 0x000fc80007f7e0ff */
[----:B------:R-:W-:Y:S01]  /*0e40*/  LEA.HI.X.SX32 R16, R12, R9, 0x1, P3 ;  /* 0x000000090c107211 */ /* 0x000fe200018f0eff */
[----:B------:R-:W0:Y:S01]  /*0e50*/  LDS.U16 R15, [R15] ;  /* 0x000000000f0f7984 */ /* 0x000e220000000400 */
[----:B---3--:R-:W-:-:S04]  /*0e60*/  LEA R12, P3, R13, UR8, 0x1 ;  /* 0x000000080d0c7c11 */ /* 0x008fc8000f8608ff */
[----:B------:R-:W-:-:S05]  /*0e70*/  LEA.HI.X R13, R13, UR9, R16, 0x1, P3 ;  /* 0x000000090d0d7c11 */ /* 0x000fca00098f0c10 */
[----:B0-----:R0:W-:Y:S04]  /*0e80*/  STG.E.U16 desc[UR12][R12.64], R15 ;  /* 0x0000000f0c007986 */ /* 0x0011e8000c10150c */
.L_x_12:
[----:B--23--:R-:W-:Y:S05]  /*0e90*/  BSYNC.RECONVERGENT B2 ;  /* 0x0000000000027941 */ /* 0x00cfea0003800200 */
.L_x_11:
[----:B------:R-:W-:Y:S04]  /*0ea0*/  BSSY.RECONVERGENT B2, `(.L_x_13) ;  /* 0x000000c000027945 */ /* 0x000fe80003800200 */
[----:B------:R-:W-:Y:S05]  /*0eb0*/  @P2 BRA `(.L_x_14) ;  /* 0x0000000000282947 */ /* 0x000fea0003800000 */
[----:B0-----:R-:W-:-:S05]  /*0ec0*/  VIADD R12, R11, 0x8 ;  /* 0x000000080b0c7836 */ /* 0x001fca0000000000 */
[C---:B------:R-:W-:Y:S01]  /*0ed0*/  LOP3.LUT R13, R12.reuse, 0x1f, R8, 0x78, !PT ;  /* 0x0000001f0c0d7812 */ /* 0x040fe200078e7808 */
[----:B------:R-:W-:-:S04]  /*0ee0*/  IMAD R12, R12, UR7, R5 ;  /* 0x000000070c0c7c24 */ /* 0x000fc8000f8e0205 */
[----:B------:R-:W-:Y:S01]  /*0ef0*/  IMAD R15, R13, 0x2, R2 ;  /* 0x000000020d0f7824 */ /* 0x000fe200078e0202 */
[----:B------:R-:W-:-:S04]  /*0f00*/  IADD3 R13, P3, PT, R10, R12, RZ ;  /* 0x0000000c0a0d7210 */ /* 0x000fc80007f7e0ff */
[----:B------:R-:W-:Y:S01]  /*0f10*/  LEA.HI.X.SX32 R16, R12, R9, 0x1, P3 ;  /* 0x000000090c107211 */ /* 0x000fe200018f0eff */
[----:B------:R-:W0:Y:S01]  /*0f20*/  LDS.U16 R15, [R15] ;  /* 0x000000000f0f7984 */ /* 0x000e220000000400 */
[----:B------:R-:W-:-:S04]  /*0f30*/  LEA R12, P3, R13, UR8, 0x1 ;  /* 0x000000080d0c7c11 */ /* 0x000fc8000f8608ff */
[----:B------:R-:W-:-:S05]  /*0f40*/  LEA.HI.X R13, R13, UR9, R16, 0x1, P3 ;  /* 0x000000090d0d7c11 */ /* 0x000fca00098f0c10 */
[----:B0-----:R1:W-:Y:S04]  /*0f50*/  STG.E.U16 desc[UR12][R12.64], R15 ;  /* 0x0000000f0c007986 */ /* 0x0013e8000c10150c */
.L_x_14:
[----:B------:R-:W-:Y:S05]  /*0f60*/  BSYNC.RECONVERGENT B2 ;  /* 0x0000000000027941 */ /* 0x000fea0003800200 */
.L_x_13:
[----:B------:R-:W-:Y:S04]  /*0f70*/  BSSY.RECONVERGENT B2, `(.L_x_15) ;  /* 0x000000c000027945 */ /* 0x000fe80003800200 */
[----:B------:R-:W-:Y:S05]  /*0f80*/  @P2 BRA `(.L_x_16) ;  /* 0x0000000000282947 */ /* 0x000fea0003800000 */
[----:B01----:R-:W-:-:S05]  /*0f90*/  VIADD R12, R11, 0x10 ;  /* 0x000000100b0c7836 */ /* 0x003fca0000000000 */
        /* <DEDUP_REMOVED lines=9> */
.L_x_16:
[----:B------:R-:W-:Y:S05]  /*1030*/  BSYNC.RECONVERGENT B2 ;  /* 0x0000000000027941 */ /* 0x000fea0003800200 */
.L_x_15:
[----:B------:R-:W-:Y:S04]  /*1040*/  BSSY.RECONVERGENT B2, `(.L_x_17) ;  /* 0x000000c000027945 */ /* 0x000fe80003800200 */
[----:B------:R-:W-:Y:S05]  /*1050*/  @P2 BRA `(.L_x_18) ;  /* 0x0000000000282947 */ /* 0x000fea0003800000 */
[----:B012---:R-:W-:-:S05]  /*1060*/  VIADD R12, R11, 0x18 ;  /* 0x000000180b0c7836 */ /* 0x007fca0000000000 */
        /* <DEDUP_REMOVED lines=9> */
.L_x_18:
[----:B------:R-:W-:Y:S05]  /*1100*/  BSYNC.RECONVERGENT B2 ;  /* 0x0000000000027941 */ /* 0x000fea0003800200 */
.L_x_17:
[----:B------:R-:W-:-:S05]  /*1110*/  VIADD R11, R11, 0x20 ;  /* 0x000000200b0b7836 */ /* 0x000fca0000000000 */
[----:B------:R-:W-:-:S13]  /*1120*/  ISETP.GE.AND P2, PT, R11, R14, PT ;  /* 0x0000000e0b00720c */ /* 0x000fda0003f46270 */
[----:B------:R-:W-:Y:S05]  /*1130*/  @!P2 BRA `(.L_x_19) ;  /* 0xfffffffc0024a947 */ /* 0x000fea000383ffff */
.L_x_10:
[----:B--23--:R-:W-:Y:S05]  /*1140*/  BSYNC.RECONVERGENT B1 ;  /* 0x0000000000017941 */ /* 0x00cfea0003800200 */
.L_x_9:
[----:B01----:R-:W-:Y:S01]  /*1150*/  IMAD.IADD R12, R18, 0x1, -R11 ;  /* 0x00000001120c7824 */ /* 0x003fe200078e0a0b */
[----:B------:R-:W-:Y:S04]  /*1160*/  BSSY.RECONVERGENT B1, `(.L_x_20) ;  /* 0x0000023000017945 */ /* 0x000fe80003800200 */
[----:B------:R-:W-:-:S13]  /*1170*/  ISETP.GT.AND P1, PT, R12, 0x8, PT ;  /* 0x000000080c00780c */ /* 0x000fda0003f24270 */
[----:B------:R-:W-:Y:S05]  /*1180*/  @!P1 BRA `(.L_x_21) ;  /* 0x0000000000809947 */ /* 0x000fea0003800000 */
[----:B------:R-:W-:Y:S01]  /*1190*/  ISETP.GE.AND P2, PT, R5, R0, PT ;  /* 0x000000000500720c */ /* 0x000fe20003f46270 */
[----:B------:R-:W-:Y:S01]  /*11a0*/  BSSY.RECONVERGENT B2, `(.L_x_22) ;  /* 0x000000f000027945 */ /* 0x000fe20003800200 */
[----:B------:R-:W-:Y:S01]  /*11b0*/  PLOP3.LUT P0, PT, PT, PT, PT, 0x8, 0x80 ;  /* 0x000000000080781c */ /* 0x000fe20003f0e170 */
[----:B------:R-:W-:-:S10]  /*11c0*/  VIADD R17, R11, 0x8 ;  /* 0x000000080b117836 */ /* 0x000fd40000000000 */
[----:B------:R-:W-:Y:S05]  /*11d0*/  @P2 BRA `(.L_x_23) ;  /* 0x00000000002c2947 */ /* 0x000fea0003800000 */
[----:B------:R-:W-:Y:S01]  /*11e0*/  LOP3.LUT R13, R11, 0x1f, R8, 0x78, !PT ;  /* 0x0000001f0b0d7812 */ /* 0x000fe200078e7808 */
[----:B------:R-:W0:Y:S04]  /*11f0*/  LDCU UR10, c[0x0][0x390] ;  /* 0x00007200ff0a77ac */ /* 0x000e280008000800 */
[----:B------:R-:W-:Y:S01]  /*1200*/  IMAD R14, R13, 0x2, R2 ;  /* 0x000000020d0e7824 */ /* 0x000fe200078e0202 */
[----:B------:R-:W1:Y:S04]  /*1210*/  LDCU.64 UR14, c[0x0][0x3a0] ;  /* 0x00007400ff0e77ac */ /* 0x000e680008000a00 */
[----:B------:R-:W2:Y:S01]  /*1220*/  LDS.U16 R15, [R14] ;  /* 0x000000000e0f7984 */ /* 0x000ea20000000400 */
[----:B0-----:R-:W-:-:S05]  /*1230*/  IMAD R11, R11, UR10, R5 ;  /* 0x0000000a0b0b7c24 */ /* 0x001fca000f8e0205 */
[----:B------:R-:W-:-:S04]  /*1240*/  IADD3 R13, P1, PT, R10, R11, RZ ;  /* 0x0000000b0a0d7210 */ /* 0x000fc80007f3e0ff */
[----:B------:R-:W-:Y:S02]  /*1250*/  LEA.HI.X.SX32 R16, R11, R9, 0x1, P1 ;  /* 0x000000090b107211 */ /* 0x000fe400008f0eff */
[----:B-1----:R-:W-:-:S04]  /*1260*/  LEA R12, P1, R13, UR14, 0x1 ;  /* 0x0000000e0d0c7c11 */ /* 0x002fc8000f8208ff */
[----:B------:R-:W-:-:S05]  /*1270*/  LEA.HI.X R13, R13, UR15, R16, 0x1, P1 ;  /* 0x0000000f0d0d7c11 */ /* 0x000fca00088f0c10 */
[----:B--2---:R0:W-:Y:S04]  /*1280*/  STG.E.U16 desc[UR12][R12.64], R15 ;  /* 0x0000000f0c007986 */ /* 0x0041e8000c10150c */
.L_x_23:
[----:B------:R-:W-:Y:S05]  /*1290*/  BSYNC.RECONVERGENT B2 ;  /* 0x0000000000027941 */ /* 0x000fea0003800200 */
.L_x_22:
[----:B------:R-:W-:Y:S04]  /*12a0*/  BSSY.RECONVERGENT B2, `(.L_x_24) ;  /* 0x000000d000027945 */ /* 0x000fe80003800200 */
[----:B------:R-:W-:Y:S05]  /*12b0*/  @P2 BRA `(.L_x_25) ;  /* 0x00000000002c2947 */ /* 0x000fea0003800000 */
[----:B------:R-:W-:Y:S01]  /*12c0*/  LOP3.LUT R11, R17, 0x1f, R8, 0x78, !PT ;  /* 0x0000001f110b7812 */ /* 0x000fe200078e7808 */
[----:B------:R-:W1:Y:S04]  /*12d0*/  LDCU UR10, c[0x0][0x390] ;  /* 0x00007200ff0a77ac */ /* 0x000e680008000800 */
[----:B------:R-:W-:Y:S01]  /*12e0*/  IMAD R14, R11, 0x2, R2 ;  /* 0x000000020b0e7824 */ /* 0x000fe200078e0202 */
[----:B------:R-:W2:Y:S04]  /*12f0*/  LDCU.64 UR14, c[0x0][0x3a0] ;  /* 0x00007400ff0e77ac */ /* 0x000ea80008000a00 */
[----:B0-----:R-:W0:Y:S01]  /*1300*/  LDS.U16 R15, [R14] ;  /* 0x000000000e0f7984 */ /* 0x001e220000000400 */
[----:B-1----:R-:W-:-:S05]  /*1310*/  IMAD R11, R17, UR10, R5 ;  /* 0x0000000a110b7c24 */ /* 0x002fca000f8e0205 */
[----:B------:R-:W-:-:S04]  /*1320*/  IADD3 R13, P1, PT, R10, R11, RZ ;  /* 0x0000000b0a0d7210 */ /* 0x000fc80007f3e0ff */
[----:B------:R-:W-:Y:S02]  /*1330*/  LEA.HI.X.SX32 R16, R11, R9, 0x1, P1 ;  /* 0x000000090b107211 */ /* 0x000fe400008f0eff */
[----:B--2---:R-:W-:-:S04]  /*1340*/  LEA R12, P1, R13, UR14, 0x1 ;  /* 0x0000000e0d0c7c11 */ /* 0x004fc8000f8208ff */
[----:B------:R-:W-:-:S05]  /*1350*/  LEA.HI.X R13, R13, UR15, R16, 0x1, P1 ;  /* 0x0000000f0d0d7c11 */ /* 0x000fca00088f0c10 */
[----:B0-----:R1:W-:Y:S04]  /*1360*/  STG.E.U16 desc[UR12][R12.64], R15 ;  /* 0x0000000f0c007986 */ /* 0x0013e8000c10150c */
.L_x_25:
[----:B------:R-:W-:Y:S05]  /*1370*/  BSYNC.RECONVERGENT B2 ;  /* 0x0000000000027941 */ /* 0x000fea0003800200 */
.L_x_24:
[----:B------:R-:W-:-:S07]  /*1380*/  VIADD R11, R17, 0x8 ;  /* 0x00000008110b7836 */ /* 0x000fce0000000000 */
.L_x_21:
[----:B------:R-:W-:Y:S05]  /*1390*/  BSYNC.RECONVERGENT B1 ;  /* 0x0000000000017941 */ /* 0x000fea0003800200 */
.L_x_20:
[----:B------:R-:W-:-:S04]  /*13a0*/  ISETP.LT.OR P0, PT, R11, R18, P0 ;  /* 0x000000120b00720c */ /* 0x000fc80000701670 */
[----:B------:R-:W-:-:S13]  /*13b0*/  ISETP.GE.OR P0, PT, R5, R0, !P0 ;  /* 0x000000000500720c */ /* 0x000fda0004706670 */
[----:B------:R-:W-:Y:S05]  /*13c0*/  @P0 BRA `(.L_x_8) ;  /* 0x00000000002c0947 */ /* 0x000fea0003800000 */
[----:B01----:R-:W-:Y:S01]  /*13d0*/  LOP3.LUT R13, R11, 0x1f, R8, 0x78, !PT ;  /* 0x0000001f0b0d7812 */ /* 0x003fe200078e7808 */
[----:B------:R-:W0:Y:S04]  /*13e0*/  LDCU UR10, c[0x0][0x390] ;  /* 0x00007200ff0a77ac */ /* 0x000e280008000800 */
[----:B------:R-:W-:Y:S01]  /*13f0*/  IMAD R13, R13, 0x2, R2 ;  /* 0x000000020d0d7824 */ /* 0x000fe200078e0202 */
[----:B------:R-:W1:Y:S05]  /*1400*/  LDCU.64 UR14, c[0x0][0x3a0] ;  /* 0x00007400ff0e77ac */ /* 0x000e6a0008000a00 */
[----:B------:R-:W2:Y:S01]  /*1410*/  LDS.U16 R13, [R13] ;  /* 0x000000000d0d7984 */ /* 0x000ea20000000400 */
[----:B0-----:R-:W-:-:S05]  /*1420*/  IMAD R0, R11, UR10, R5 ;  /* 0x0000000a0b007c24 */ /* 0x001fca000f8e0205 */
[----:B------:R-:W-:-:S04]  /*1430*/  IADD3 R11, P0, PT, R10, R0, RZ ;  /* 0x000000000a0b7210 */ /* 0x000fc80007f1e0ff */
[----:B------:R-:W-:Y:S02]  /*1440*/  LEA.HI.X.SX32 R0, R0, R9, 0x1, P0 ;  /* 0x0000000900007211 */ /* 0x000fe400000f0eff */
[----:B-1----:R-:W-:-:S04]  /*1450*/  LEA R10, P0, R11, UR14, 0x1 ;  /* 0x0000000e0b0a7c11 */ /* 0x002fc8000f8008ff */
[----:B------:R-:W-:-:S05]  /*1460*/  LEA.HI.X R11, R11, UR15, R0, 0x1, P0 ;  /* 0x0000000f0b0b7c11 */ /* 0x000fca00080f0c00 */
[----:B--2---:R0:W-:Y:S04]  /*1470*/  STG.E.U16 desc[UR12][R10.64], R13 ;  /* 0x0000000d0a007986 */ /* 0x0041e8000c10150c */
.L_x_8:
[----:B--23--:R-:W-:Y:S05]  /*1480*/  BSYNC.RECONVERGENT B0 ;  /* 0x0000000000007941 */ /* 0x00cfea0003800200 */
.L_x_7:
[----:B------:R-:W2:Y:S01]  /*1490*/  LDCU UR7, c[0x0][0x380] ;  /* 0x00007000ff0777ac */ /* 0x000ea20008000800 */
[----:B----4-:R-:W-:Y:S01]  /*14a0*/  IMAD.IADD R3, R6, 0x1, R3 ;  /* 0x0000000106037824 */ /* 0x010fe200078e0203 */
[----:B------:R-:W-:Y:S04]  /*14b0*/  BAR.SYNC.DEFER_BLOCKING 0x0 ;  /* 0x0000000000007b1d */ /* 0x000fe80000010000 */
[----:B--2---:R-:W-:-:S13]  /*14c0*/  ISETP.GE.AND P0, PT, R3, UR7, PT ;  /* 0x0000000703007c0c */ /* 0x004fda000bf06270 */
[----:B------:R-:W-:Y:S05]  /*14d0*/  @!P0 BRA `(.L_x_26) ;  /* 0xffffffec00288947 */ /* 0x000fea000383ffff */
[----:B------:R-:W-:Y:S05]  /*14e0*/  EXIT ;  /* 0x000000000000794d */ /* 0x000fea0003800000 */
.L_x_27:
[----:B------:R-:W-:-:S00]  /*14f0*/  BRA `(.L_x_27) ;  /* 0xfffffffc00fc7947 */ /* 0x000fc0000383ffff */
[----:B------:R-:W-:-:S00]  /*1500*/  NOP ;  /* 0x0000000000007918 */ /* 0x000fc00000000000 */
[----:B------:R-:W-:-:S00]  /*1510*/  NOP ;  /* 0x0000000000007918 */ /* 0x000fc00000000000 */
[----:B------:R-:W-:-:S00]  /*1520*/  NOP ;  /* 0x0000000000007918 */ /* 0x000fc00000000000 */
[----:B------:R-:W-:-:S00]  /*1530*/  NOP ;  /* 0x0000000000007918 */ /* 0x000fc00000000000 */
[----:B------:R-:W-:-:S00]  /*1540*/  NOP ;  /* 0x0000000000007918 */ /* 0x000fc00000000000 */
[----:B------:R-:W-:-:S00]  /*1550*/  NOP ;  /* 0x0000000000007918 */ /* 0x000fc00000000000 */
[----:B------:R-:W-:-:S00]  /*1560*/  NOP ;  /* 0x0000000000007918 */ /* 0x000fc00000000000 */
[----:B------:R-:W-:-:S00]  /*1570*/  NOP ;  /* 0x0000000000007918 */ /* 0x000fc00000000000 */
.L_x_114:


//--------------------- .text._ZN3brt4cuda6kernel22batch_transpose_kernelI6__halfLi32ELi32ELi64EEEviiiiiiPvS4_ --------------------------
	.section	.text._ZN3brt4cuda6kernel22batch_transpose_kernelI6__halfLi32ELi32ELi64EEEviiiiiiPvS4_,"ax",@progbits
	.align	128
        .global         _ZN3brt4cuda6kernel22batch_transpose_kernelI6__halfLi32ELi32ELi64EEEviiiiiiPvS4_
        .type           _ZN3brt4cuda6kernel22batch_transpose_kernelI6__halfLi32ELi32ELi64EEEviiiiiiPvS4_,@function
        .size           _ZN3brt4cuda6kernel22batch_transpose_kernelI6__halfLi32ELi32ELi64EEEviiiiiiPvS4_,(.L_x_115 - _ZN3brt4cuda6kernel22batch_transpose_kernelI6__halfLi32ELi32ELi64EEEviiiiiiPvS4_)
        .other          _ZN3brt4cuda6kernel22batch_transpose_kernelI6__halfLi32ELi32ELi64EEEviiiiiiPvS4_,@"STO_CUDA_ENTRY STV_DEFAULT"
_ZN3brt4cuda6kernel22batch_transpose_kernelI6__halfLi32ELi32ELi64EEEviiiiiiPvS4_:
.text._ZN3brt4cuda6kernel22batch_transpose_kernelI6__halfLi32ELi32ELi64EEEviiiiiiPvS4_:
        /* <DEDUP_REMOVED lines=24> */
.L_x_54:
        /* <DEDUP_REMOVED lines=87> */
.L_x_32:
        /* <DEDUP_REMOVED lines=49> */
.L_x_31:
[----:B------:R-:W-:Y:S05]  /*0a00*/  BSYNC.RECONVERGENT B1 ;  /* 0x0000000000017941 */ /* 0x000fea0003800200 */
.L_x_30:
        /* <DEDUP_REMOVED lines=30> */
.L_x_34:
[----:B------:R-:W-:Y:S05]  /*0bf0*/  BSYNC.RECONVERGENT B1 ;  /* 0x0000000000017941 */ /* 0x000fea0003800200 */
.L_x_33:
        /* <DEDUP_REMOVED lines=12> */
.L_x_29:
[----:B------:R-:W-:Y:S05]  /*0cc0*/  BSYNC.RECONVERGENT B0 ;  /* 0x0000000000007941 */ /* 0x000fea0003800200 */
.L_x_28:
        /* <DEDUP_REMOVED lines=16> */
.L_x_47:
        /* <DEDUP_REMOVED lines=12> */
.L_x_40:
[----:B--23--:R-:W-:Y:S05]  /*0e90*/  BSYNC.RECONVERGENT B2 ;  /* 0x0000000000027941 */ /* 0x00cfea0003800200 */
.L_x_39:
        /* <DEDUP_REMOVED lines=12> */
.L_x_42:
[----:B------:R-:W-:Y:S05]  /*0f60*/  BSYNC.RECONVERGENT B2 ;  /* 0x0000000000027941 */ /* 0x000fea0003800200 */
.L_x_41:
        /* <DEDUP_REMOVED lines=12> */
.L_x_44:
[----:B------:R-:W-:Y:S05]  /*1030*/  BSYNC.RECONVERGENT B2 ;  /* 0x0000000000027941 */ /* 0x000fea0003800200 */
.L_x_43:
        /* <DEDUP_REMOVED lines=12> */
.L_x_46:
[----:B------:R-:W-:Y:S05]  /*1100*/  BSYNC.RECONVERGENT B2 ;  /* 0x0000000000027941 */ /* 0x000fea0003800200 */
.L_x_45:
[----:B------:R-:W-:-:S05]  /*1110*/  VIADD R11, R11, 0x8 ;  /* 0x000000080b0b7836 */ /* 0x000fca0000000000 */
[----:B------:R-:W-:-:S13]  /*1120*/  ISETP.GE.AND P2, PT, R11, R14, PT ;  /* 0x0000000e0b00720c */ /* 0x000fda0003f46270 */
[----:B------:R-:W-:Y:S05]  /*1130*/  @!P2 BRA `(.L_x_47) ;  /* 0xfffffffc0024a947 */ /* 0x000fea000383ffff */
.L_x_38:
[----:B--23--:R-:W-:Y:S05]  /*1140*/  BSYNC.RECONVERGENT B1 ;  /* 0x0000000000017941 */ /* 0x00cfea0003800200 */
.L_x_37:
        /* <DEDUP_REMOVED lines=20> */
.L_x_51:
[----:B------:R-:W-:Y:S05]  /*1290*/  BSYNC.RECONVERGENT B2 ;  /* 0x0000000000027941 */ /* 0x000fea0003800200 */
.L_x_50:
        /* <DEDUP_REMOVED lines=13> */
.L_x_53:
[----:B------:R-:W-:Y:S05]  /*1370*/  BSYNC.RECONVERGENT B2 ;  /* 0x0000000000027941 */ /* 0x000fea0003800200 */
.L_x_52:
[----:B------:R-:W-:-:S07]  /*1380*/  VIADD R11, R17, 0x2 ;  /* 0x00000002110b7836 */ /* 0x000fce0000000000 */
.L_x_49:
[----:B------:R-:W-:Y:S05]  /*1390*/  BSYNC.RECONVERGENT B1 ;  /* 0x0000000000017941 */ /* 0x000fea0003800200 */
.L_x_48:
        /* <DEDUP_REMOVED lines=14> */
.L_x_36:
[----:B--23--:R-:W-:Y:S05]  /*1480*/  BSYNC.RECONVERGENT B0 ;  /* 0x0000000000007941 */ /* 0x00cfea0003800200 */
.L_x_35:
[----:B------:R-:W2:Y:S01]  /*1490*/  LDCU UR7, c[0x0][0x380] ;  /* 0x00007000ff0777ac */ /* 0x000ea20008000800 */
[----:B----4-:R-:W-:Y:S01]  /*14a0*/  IMAD.IADD R3, R6, 0x1, R3 ;  /* 0x0000000106037824 */ /* 0x010fe200078e0203 */
[----:B------:R-:W-:Y:S04]  /*14b0*/  BAR.SYNC.DEFER_BLOCKING 0x0 ;  /* 0x0000000000007b1d */ /* 0x000fe80000010000 */
[----:B--2---:R-:W-:-:S13]  /*14c0*/  ISETP.GE.AND P0, PT, R3, UR7, PT ;  /* 0x0000000703007c0c */ /* 0x004fda000bf06270 */
[----:B------:R-:W-:Y:S05]  /*14d0*/  @!P0 BRA `(.L_x_54) ;  /* 0xffffffec00288947 */ /* 0x000fea000383ffff */
[----:B------:R-:W-:Y:S05]  /*14e0*/  EXIT ;  /* 0x000000000000794d */ /* 0x000fea0003800000 */
.L_x_55:
        /* <DEDUP_REMOVED lines=9> */
.L_x_115:


//--------------------- .text._ZN3brt4cuda6kernel22batch_transpose_kernelIfLi32ELi32ELi256EEEviiiiiiPvS3_ --------------------------
	.section	.text._ZN3brt4cuda6kernel22batch_transpose_kernelIfLi32ELi32ELi256EEEviiiiiiPvS3_,"ax",@progbits
	.align	128
        .global         _ZN3brt4cuda6kernel22batch_transpose_kernelIfLi32ELi32ELi256EEEviiiiiiPvS3_
        .type           _ZN3brt4cuda6kernel22batch_transpose_kernelIfLi32ELi32ELi256EEEviiiiiiPvS3_,@function
        .size           _ZN3brt4cuda6kernel22batch_transpose_kernelIfLi32ELi32ELi256EEEviiiiiiPvS3_,(.L_x_116 - _ZN3brt4cuda6kernel22batch_transpose_kernelIfLi32ELi32ELi256EEEviiiiiiPvS3_)
        .other          _ZN3brt4cuda6kernel22batch_transpose_kernelIfLi32ELi32ELi256EEEviiiiiiPvS3_,@"STO_CUDA_ENTRY STV_DEFAULT"
_ZN3brt4cuda6kernel22batch_transpose_kernelIfLi32ELi32ELi256EEEviiiiiiPvS3_:
.text._ZN3brt4cuda6kernel22batch_transpose_kernelIfLi32ELi32ELi256EEEviiiiiiPvS3_:
        /* <DEDUP_REMOVED lines=24> */
.L_x_82:
[----:B0-----:R-:W0:Y:S01]  /*0180*/  LDC R10, c[0x0][0x38c] ;  /* 0x0000e300ff0a7b82 */ /* 0x001e220000000800 */
[----:B------:R-:W-:Y:S01]  /*0190*/  IABS R15, R3 ;  /* 0x00000003000f7213 */ /* 0x000fe20000000000 */
[----:B-1----:R-:W1:Y:S01]  /*01a0*/  LDCU UR10, c[0x0][0x394] ;  /* 0x00007280ff0a77ac */ /* 0x002e620008000800 */
        /* <DEDUP_REMOVED lines=84> */
.L_x_60:
        /* <DEDUP_REMOVED lines=11> */
[----:B------:R0:W3:Y:S01]  /*07a0*/  @!P1 LDG.E.CONSTANT R12, desc[UR12][R12.64] ;  /* 0x0000000c0c0c9981 */ /* 0x0000e2000c1e9900 */
        /* <DEDUP_REMOVED lines=8> */
[----:B------:R1:W2:Y:S03]  /*0830*/  @!P2 LDG.E.CONSTANT R23, desc[UR12][R22.64] ;  /* 0x0000000c1617a981 */ /* 0x0002a6000c1e9900 */
[----:B------:R-:W-:Y:S02]  /*0840*/  @!P2 LEA.HI.X R17, R14, R17, R15, 0x2, P4 ;  /* 0x000000110e11a211 */ /* 0x000fe400020f140f */
[----:B------:R-:W5:Y:S01]  /*0850*/  @!P2 LDC.64 R14, c[0x0][0x398] ;  /* 0x0000e600ff0eab82 */ /* 0x000f620000000a00 */
[----:B------:R-:W-:Y:S02]  /*0860*/  @!P2 IADD3 R25, P3, PT, R9, R26, RZ ;  /* 0x0000001a0919a210 */ /* 0x000fe40007f7e0ff */
[----:B------:R-:W4:Y:S02]  /*0870*/  @!P2 LDG.E.CONSTANT R16, desc[UR12][R16.64] ;  /* 0x0000000c1010a981 */ /* 0x000f24000c1e9900 */
[----:B------:R-:W-:-:S02]  /*0880*/  @!P2 LEA.HI.X.SX32 R28, R26, R19, 0x1, P3 ;  /* 0x000000131a1ca211 */ /* 0x000fc400018f0eff */
[----:B-----5:R-:W-:-:S04]  /*0890*/  @!P2 LEA R14, P4, R25, R14, 0x2 ;  /* 0x0000000e190ea211 */ /* 0x020fc800078810ff */
[----:B------:R-:W-:-:S05]  /*08a0*/  @!P2 LEA.HI.X R15, R25, R15, R28, 0x2, P4 ;  /* 0x0000000f190fa211 */ /* 0x000fca00020f141c */
[----:B------:R-:W5:Y:S01]  /*08b0*/  @!P2 LDG.E.CONSTANT R14, desc[UR12][R14.64] ;  /* 0x0000000c0e0ea981 */ /* 0x000f62000c1e9900 */
        /* <DEDUP_REMOVED lines=14> */
[----:B---3--:R0:W-:Y:S04]  /*09a0*/  @!P1 STS [R25], R12 ;  /* 0x0000000c19009388 */ /* 0x0081e80000000800 */
[----:B--2---:R0:W-:Y:S04]  /*09b0*/  @!P2 STS [R28+0x400], R23 ;  /* 0x000400171c00a388 */ /* 0x0041e80000000800 */
[----:B----4-:R0:W-:Y:S04]  /*09c0*/  @!P2 STS [R27+0x800], R16 ;  /* 0x000800101b00a388 */ /* 0x0101e80000000800 */
[----:B-----5:R0:W-:Y:S01]  /*09d0*/  @!P2 STS [R29+0xc00], R14 ;  /* 0x000c000e1d00a388 */ /* 0x0201e20000000800 */
[----:B------:R-:W-:-:S13]  /*09e0*/  ISETP.GE.AND P2, PT, R21, R24, PT ;  /* 0x000000181500720c */ /* 0x000fda0003f46270 */
[----:B0-----:R-:W-:Y:S05]  /*09f0*/  @!P2 BRA `(.L_x_60) ;  /* 0xfffffffc003ca947 */ /* 0x001fea000383ffff */
.L_x_59:
[----:B------:R-:W-:Y:S05]  /*0a00*/  BSYNC.RECONVERGENT B1 ;  /* 0x0000000000017941 */ /* 0x000fea0003800200 */
.L_x_58:
        /* <DEDUP_REMOVED lines=15> */
[----:B------:R-:W2:Y:S01]  /*0b00*/  @!P2 LDG.E.CONSTANT R12, desc[UR12][R12.64] ;  /* 0x0000000c0c0ca981 */ /* 0x000ea2000c1e9900 */
[----:B------:R-:W-:-:S05]  /*0b10*/  @!P2 LEA.HI.X R15, R17, R15, R22, 0x2, P1 ;  /* 0x0000000f110fa211 */ /* 0x000fca00008f1416 */
[----:B------:R-:W3:Y:S01]  /*0b20*/  @!P2 LDG.E.CONSTANT R14, desc[UR12][R14.64] ;  /* 0x0000000c0e0ea981 */ /* 0x000ee2000c1e9900 */
        /* <DEDUP_REMOVED lines=10> */
[----:B--2---:R0:W-:Y:S04]  /*0bd0*/  @!P2 STS [R17], R12 ;  /* 0x0000000c1100a388 */ /* 0x0041e80000000800 */
[----:B---3--:R0:W-:Y:S03]  /*0be0*/  @!P2 STS [R23+0x400], R14 ;  /* 0x0004000e1700a388 */ /* 0x0081e60000000800 */
.L_x_62:
[----:B------:R-:W-:Y:S05]  /*0bf0*/  BSYNC.RECONVERGENT B1 ;  /* 0x0000000000017941 */ /* 0x000fea0003800200 */
.L_x_61:
        /* <DEDUP_REMOVED lines=8> */
[----:B------:R-:W2:Y:S01]  /*0c80*/  LDG.E.CONSTANT R12, desc[UR12][R12.64] ;  /* 0x0000000c0c0c7981 */ /* 0x000ea2000c1e9900 */
[----:B------:R-:W-:-:S05]  /*0c90*/  LOP3.LUT R9, R21, 0x1f, R8, 0x78, !PT ;  /* 0x0000001f15097812 */ /* 0x000fca00078e7808 */
[----:B------:R-:W-:-:S05]  /*0ca0*/  IMAD R9, R9, 0x4, R20 ;  /* 0x0000000409097824 */ /* 0x000fca00078e0214 */
[----:B--2---:R1:W-:Y:S02]  /*0cb0*/  STS [R9], R12 ;  /* 0x0000000c09007388 */ /* 0x0043e40000000800 */
.L_x_57:
[----:B------:R-:W-:Y:S05]  /*0cc0*/  BSYNC.RECONVERGENT B0 ;  /* 0x0000000000007941 */ /* 0x000fea0003800200 */
.L_x_56:
        /* <DEDUP_REMOVED lines=16> */
.L_x_75:
        /* <DEDUP_REMOVED lines=8> */
[----:B------:R-:W0:Y:S01]  /*0e50*/  LDS R15, [R15] ;  /* 0x000000000f0f7984 */ /* 0x000e220000000800 */
[----:B---3--:R-:W-:-:S04]  /*0e60*/  LEA R12, P3, R13, UR8, 0x2 ;  /* 0x000000080d0c7c11 */ /* 0x008fc8000f8610ff */
[----:B------:R-:W-:-:S05]  /*0e70*/  LEA.HI.X R13, R13, UR9, R16, 0x2, P3 ;  /* 0x000000090d0d7c11 */ /* 0x000fca00098f1410 */
[----:B0-----:R0:W-:Y:S04]  /*0e80*/  STG.E desc[UR12][R12.64], R15 ;  /* 0x0000000f0c007986 */ /* 0x0011e8000c10190c */
.L_x_68:
[----:B--23--:R-:W-:Y:S05]  /*0e90*/  BSYNC.RECONVERGENT B2 ;  /* 0x0000000000027941 */ /* 0x00cfea0003800200 */
.L_x_67:
        /* <DEDUP_REMOVED lines=8> */
[----:B------:R-:W0:Y:S01]  /*0f20*/  LDS R15, [R15] ;  /* 0x000000000f0f7984 */ /* 0x000e220000000800 */
[----:B------:R-:W-:-:S04]  /*0f30*/  LEA R12, P3, R13, UR8, 0x2 ;  /* 0x000000080d0c7c11 */ /* 0x000fc8000f8610ff */
[----:B------:R-:W-:-:S05]  /*0f40*/  LEA.HI.X R13, R13, UR9, R16, 0x2, P3 ;  /* 0x000000090d0d7c11 */ /* 0x000fca00098f1410 */
[----:B0-----:R1:W-:Y:S04]  /*0f50*/  STG.E desc[UR12][R12.64], R15 ;  /* 0x0000000f0c007986 */ /* 0x0013e8000c10190c */
.L_x_70:
[----:B------:R-:W-:Y:S05]  /*0f60*/  BSYNC.RECONVERGENT B2 ;  /* 0x0000000000027941 */ /* 0x000fea0003800200 */
.L_x_69:
        /* <DEDUP_REMOVED lines=12> */
.L_x_72:
[----:B------:R-:W-:Y:S05]  /*1030*/  BSYNC.RECONVERGENT B2 ;  /* 0x0000000000027941 */ /* 0x000fea0003800200 */
.L_x_71:
        /* <DEDUP_REMOVED lines=12> */
.L_x_74:
[----:B------:R-:W-:Y:S05]  /*1100*/  BSYNC.RECONVERGENT B2 ;  /* 0x0000000000027941 */ /* 0x000fea0003800200 */
.L_x_73:
[----:B------:R-:W-:-:S05]  /*1110*/  VIADD R11, R11, 0x20 ;  /* 0x000000200b0b7836 */ /* 0x000fca0000000000 */
[----:B------:R-:W-:-:S13]  /*1120*/  ISETP.GE.AND P2, PT, R11, R14, PT ;  /* 0x0000000e0b00720c */ /* 0x000fda0003f46270 */
[----:B------:R-:W-:Y:S05]  /*1130*/  @!P2 BRA `(.L_x_75) ;  /* 0xfffffffc0024a947 */ /* 0x000fea000383ffff */
.L_x_66:
[----:B--23--:R-:W-:Y:S05]  /*1140*/  BSYNC.RECONVERGENT B1 ;  /* 0x0000000000017941 */ /* 0x00cfea0003800200 */
.L_x_65:
        /* <DEDUP_REMOVED lines=13> */
[----:B------:R-:W2:Y:S01]  /*1220*/  LDS R15, [R14] ;  /* 0x000000000e0f7984 */ /* 0x000ea20000000800 */
[----:B0-----:R-:W-:-:S05]  /*1230*/  IMAD R11, R11, UR10, R5 ;  /* 0x0000000a0b0b7c24 */ /* 0x001fca000f8e0205 */
[----:B------:R-:W-:-:S04]  /*1240*/  IADD3 R13, P1, PT, R10, R11, RZ ;  /* 0x0000000b0a0d7210 */ /* 0x000fc80007f3e0ff */
[----:B------:R-:W-:Y:S02]  /*1250*/  LEA.HI.X.SX32 R16, R11, R9, 0x1, P1 ;  /* 0x000000090b107211 */ /* 0x000fe400008f0eff */
[----:B-1----:R-:W-:-:S04]  /*1260*/  LEA R12, P1, R13, UR14, 0x2 ;  /* 0x0000000e0d0c7c11 */ /* 0x002fc8000f8210ff */
[----:B------:R-:W-:-:S05]  /*1270*/  LEA.HI.X R13, R13, UR15, R16, 0x2, P1 ;  /* 0x0000000f0d0d7c11 */ /* 0x000fca00088f1410 */
[----:B--2---:R0:W-:Y:S04]  /*1280*/  STG.E desc[UR12][R12.64], R15 ;  /* 0x0000000f0c007986 */ /* 0x0041e8000c10190c */
.L_x_79:
[----:B------:R-:W-:Y:S05]  /*1290*/  BSYNC.RECONVERGENT B2 ;  /* 0x0000000000027941 */ /* 0x000fea0003800200 */
.L_x_78:
[----:B------:R-:W-:Y:S04]  /*12a0*/  BSSY.RECONVERGENT B2, `(.L_x_80) ;  /* 0x000000d000027945 */ /* 0x000fe80003800200 */
[----:B------:R-:W-:Y:S05]  /*12b0*/  @P2 BRA `(.L_x_81) ;  /* 0x00000000002c2947 */ /* 0x000fea0003800000 */
[----:B------:R-:W-:Y:S01]  /*12c0*/  LOP3.LUT R11, R17, 0x1f, R8, 0x78, !PT ;  /* 0x0000001f110b7812 */ /* 0x000fe200078e7808 */
[----:B------:R-:W0:Y:S04]  /*12d0*/  LDCU UR10, c[0x0][0x390] ;  /* 0x00007200ff0a77ac */ /* 0x000e280008000800 */
[----:B------:R-:W-:Y:S01]  /*12e0*/  IMAD R11, R11, 0x4, R2 ;  /* 0x000000040b0b7824 */ /* 0x000fe200078e0202 */
[----:B------:R-:W1:Y:S05]  /*12f0*/  LDCU.64 UR14, c[0x0][0x3a0] ;  /* 0x00007400ff0e77ac */ /* 0x000e6a0008000a00 */
[----:B------:R-:W2:Y:S01]  /*1300*/  LDS R11, [R11] ;  /* 0x000000000b0b7984 */ /* 0x000ea20000000800 */
[----:B0-----:R-:W-:-:S05]  /*1310*/  IMAD R12, R17, UR10, R5 ;  /* 0x0000000a110c7c24 */ /* 0x001fca000f8e0205 */
[----:B------:R-:W-:-:S04]  /*1320*/  IADD3 R13, P1, PT, R10, R12, RZ ;  /* 0x0000000c0a0d7210 */ /* 0x000fc80007f3e0ff */
[----:B------:R-:W-:Y:S02]  /*1330*/  LEA.HI.X.SX32 R14, R12, R9, 0x1, P1 ;  /* 0x000000090c0e7211 */ /* 0x000fe400008f0eff */
[----:B-1----:R-:W-:-:S04]  /*1340*/  LEA R12, P1, R13, UR14, 0x2 ;  /* 0x0000000e0d0c7c11 */ /* 0x002fc8000f8210ff */
[----:B------:R-:W-:-:S05]  /*1350*/  LEA.HI.X R13, R13, UR15, R14, 0x2, P1 ;  /* 0x0000000f0d0d7c11 */ /* 0x000fca00088f140e */
[----:B--2---:R1:W-:Y:S04]  /*1360*/  STG.E desc[UR12][R12.64], R11 ;  /* 0x0000000b0c007986 */ /* 0x0043e8000c10190c */
.L_x_81:
[----:B------:R-:W-:Y:S05]  /*1370*/  BSYNC.RECONVERGENT B2 ;  /* 0x0000000000027941 */ /* 0x000fea0003800200 */
.L_x_80:
[----:B-1----:R-:W-:-:S07]  /*1380*/  VIADD R11, R17, 0x8 ;  /* 0x00000008110b7836 */ /* 0x002fce0000000000 */
.L_x_77:
[----:B------:R-:W-:Y:S05]  /*1390*/  BSYNC.RECONVERGENT B1 ;  /* 0x0000000000017941 */ /* 0x000fea0003800200 */
.L_x_76:
[----:B------:R-:W-:-:S04]  /*13a0*/  ISETP.LT.OR P0, PT, R11, R18, P0 ;  /* 0x000000120b00720c */ /* 0x000fc80000701670 */
[----:B------:R-:W-:-:S13]  /*13b0*/  ISETP.GE.OR P0, PT, R5, R0, !P0 ;  /* 0x000000000500720c */ /* 0x000fda0004706670 */
[----:B------:R-:W-:Y:S05]  /*13c0*/  @P0 BRA `(.L_x_64) ;  /* 0x00000000002c0947 */ /* 0x000fea0003800000 */
[----:B0-----:R-:W-:Y:S01]  /*13d0*/  LOP3.LUT R13, R11, 0x1f, R8, 0x78, !PT ;  /* 0x0000001f0b0d7812 */ /* 0x001fe200078e7808 */
        /* <DEDUP_REMOVED lines=10> */
.L_x_64:
[----:B--23--:R-:W-:Y:S05]  /*1480*/  BSYNC.RECONVERGENT B0 ;  /* 0x0000000000007941 */ /* 0x00cfea0003800200 */
.L_x_63:
[----:B------:R-:W2:Y:S01]  /*1490*/  LDCU UR7, c[0x0][0x380] ;  /* 0x00007000ff0777ac */ /* 0x000ea20008000800 */
[----:B----4-:R-:W-:Y:S01]  /*14a0*/  IMAD.IADD R3, R6, 0x1, R3 ;  /* 0x0000000106037824 */ /* 0x010fe200078e0203 */
[----:B------:R-:W-:Y:S04]  /*14b0*/  BAR.SYNC.DEFER_BLOCKING 0x0 ;  /* 0x0000000000007b1d */ /* 0x000fe80000010000 */
[----:B--2---:R-:W-:-:S13]  /*14c0*/  ISETP.GE.AND P0, PT, R3, UR7, PT ;  /* 0x0000000703007c0c */ /* 0x004fda000bf06270 */
[----:B------:R-:W-:Y:S05]  /*14d0*/  @!P0 BRA `(.L_x_82) ;  /* 0xffffffec00288947 */ /* 0x000fea000383ffff */
[----:B------:R-:W-:Y:S05]  /*14e0*/  EXIT ;  /* 0x000000000000794d */ /* 0x000fea0003800000 */
.L_x_83:
        /* <DEDUP_REMOVED lines=9> */
.L_x_116:


//--------------------- .text._ZN3brt4cuda6kernel22batch_transpose_kernelIfLi32ELi32ELi64EEEviiiiiiPvS3_ --------------------------
	.section	.text._ZN3brt4cuda6kernel22batch_transpose_kernelIfLi32ELi32ELi64EEEviiiiiiPvS3_,"ax",@progbits
	.align	128
        .global         _ZN3brt4cuda6kernel22batch_transpose_kernelIfLi32ELi32ELi64EEEviiiiiiPvS3_
        .type           _ZN3brt4cuda6kernel22batch_transpose_kernelIfLi32ELi32ELi64EEEviiiiiiPvS3_,@function
        .size           _ZN3brt4cuda6kernel22batch_transpose_kernelIfLi32ELi32ELi64EEEviiiiiiPvS3_,(.L_x_117 - _ZN3brt4cuda6kernel22batch_transpose_kernelIfLi32ELi32ELi64EEEviiiiiiPvS3_)
        .other          _ZN3brt4cuda6kernel22batch_transpose_kernelIfLi32ELi32ELi64EEEviiiiiiPvS3_,@"STO_CUDA_ENTRY STV_DEFAULT"
_ZN3brt4cuda6kernel22batch_transpose_kernelIfLi32ELi32ELi64EEEviiiiiiPvS3_:
.text._ZN3brt4cuda6kernel22batch_transpose_kernelIfLi32ELi32ELi64EEEviiiiiiPvS3_:
        /* <DEDUP_REMOVED lines=24> */
.L_x_110:
        /* <DEDUP_REMOVED lines=87> */
.L_x_88:
        /* <DEDUP_REMOVED lines=49> */
.L_x_87:
[----:B------:R-:W-:Y:S05]  /*0a00*/  BSYNC.RECONVERGENT B1 ;  /* 0x0000000000017941 */ /* 0x000fea0003800200 */
.L_x_86:
        /* <DEDUP_REMOVED lines=30> */
.L_x_90:
[----:B------:R-:W-:Y:S05]  /*0bf0*/  BSYNC.RECONVERGENT B1 ;  /* 0x0000000000017941 */ /* 0x000fea0003800200 */
.L_x_89:
        /* <DEDUP_REMOVED lines=12> */
.L_x_85:
[----:B------:R-:W-:Y:S05]  /*0cc0*/  BSYNC.RECONVERGENT B0 ;  /* 0x0000000000007941 */ /* 0x000fea0003800200 */
.L_x_84:
        /* <DEDUP_REMOVED lines=16> */
.L_x_103:
        /* <DEDUP_REMOVED lines=12> */
.L_x_96:
[----:B--23--:R-:W-:Y:S05]  /*0e90*/  BSYNC.RECONVERGENT B2 ;  /* 0x0000000000027941 */ /* 0x00cfea0003800200 */
.L_x_95:
        /* <DEDUP_REMOVED lines=12> */
.L_x_98:
[----:B------:R-:W-:Y:S05]  /*0f60*/  BSYNC.RECONVERGENT B2 ;  /* 0x0000000000027941 */ /* 0x000fea0003800200 */
.L_x_97:
        /* <DEDUP_REMOVED lines=12> */
.L_x_100:
[----:B------:R-:W-:Y:S05]  /*1030*/  BSYNC.RECONVERGENT B2 ;  /* 0x0000000000027941 */ /* 0x000fea0003800200 */
.L_x_99:
        /* <DEDUP_REMOVED lines=12> */
.L_x_102:
[----:B------:R-:W-:Y:S05]  /*1100*/  BSYNC.RECONVERGENT B2 ;  /* 0x0000000000027941 */ /* 0x000fea0003800200 */
.L_x_101:
[----:B------:R-:W-:-:S05]  /*1110*/  VIADD R11, R11, 0x8 ;  /* 0x000000080b0b7836 */ /* 0x000fca0000000000 */
[----:B------:R-:W-:-:S13]  /*1120*/  ISETP.GE.AND P2, PT, R11, R14, PT ;  /* 0x0000000e0b00720c */ /* 0x000fda0003f46270 */
[----:B------:R-:W-:Y:S05]  /*1130*/  @!P2 BRA `(.L_x_103) ;  /* 0xfffffffc0024a947 */ /* 0x000fea000383ffff */
.L_x_94:
[----:B--23--:R-:W-:Y:S05]  /*1140*/  BSYNC.RECONVERGENT B1 ;  /* 0x0000000000017941 */ /* 0x00cfea0003800200 */
.L_x_93:
        /* <DEDUP_REMOVED lines=20> */
.L_x_107:
[----:B------:R-:W-:Y:S05]  /*1290*/  BSYNC.RECONVERGENT B2 ;  /* 0x0000000000027941 */ /* 0x000fea0003800200 */
.L_x_106:
        /* <DEDUP_REMOVED lines=13> */
.L_x_109:
[----:B------:R-:W-:Y:S05]  /*1370*/  BSYNC.RECONVERGENT B2 ;  /* 0x0000000000027941 */ /* 0x000fea0003800200 */
.L_x_108:
[----:B-1----:R-:W-:-:S07]  /*1380*/  VIADD R11, R17, 0x2 ;  /* 0x00000002110b7836 */ /* 0x002fce0000000000 */
.L_x_105:
[----:B------:R-:W-:Y:S05]  /*1390*/  BSYNC.RECONVERGENT B1 ;  /* 0x0000000000017941 */ /* 0x000fea0003800200 */
.L_x_104:
        /* <DEDUP_REMOVED lines=14> */
.L_x_92:
[----:B--23--:R-:W-:Y:S05]  /*1480*/  BSYNC.RECONVERGENT B0 ;  /* 0x0000000000007941 */ /* 0x00cfea0003800200 */
.L_x_91:
[----:B------:R-:W2:Y:S01]  /*1490*/  LDCU UR7, c[0x0][0x380] ;  /* 0x00007000ff0777ac */ /* 0x000ea20008000800 */
[----:B----4-:R-:W-:Y:S01]  /*14a0*/  IMAD.IADD R3, R6, 0x1, R3 ;  /* 0x0000000106037824 */ /* 0x010fe200078e0203 */
[----:B------:R-:W-:Y:S04]  /*14b0*/  BAR.SYNC.DEFER_BLOCKING 0x0 ;  /* 0x0000000000007b1d */ /* 0x000fe80000010000 */
[----:B--2---:R-:W-:-:S13]  /*14c0*/  ISETP.GE.AND P0, PT, R3, UR7, PT ;  /* 0x0000000703007c0c */ /* 0x004fda000bf06270 */
[----:B------:R-:W-:Y:S05]  /*14d0*/  @!P0 BRA `(.L_x_110) ;  /* 0xffffffec00288947 */ /* 0x000fea000383ffff */
[----:B------:R-:W-:Y:S05]  /*14e0*/  EXIT ;  /* 0x000000000000794d */ /* 0x000fea0003800000 */
.L_x_111:
        /* <DEDUP_REMOVED lines=9> */
.L_x_117:


//--------------------- .text._ZN3brt4cuda6kernel25transpose_naive_2d_kernelI6__halfEEvPKT_PS4_ii --------------------------
	.section	.text._ZN3brt4cuda6kernel25transpose_naive_2d_kernelI6__halfEEvPKT_PS4_ii,"ax",@progbits
	.align	128
        .global         _ZN3brt4cuda6kernel25transpose_naive_2d_kernelI6__halfEEvPKT_PS4_ii
        .type           _ZN3brt4cuda6kernel25transpose_naive_2d_kernelI6__halfEEvPKT_PS4_ii,@function
        .size           _ZN3brt4cuda6kernel25transpose_naive_2d_kernelI6__halfEEvPKT_PS4_ii,(.L_x_118 - _ZN3brt4cuda6kernel25transpose_naive_2d_kernelI6__halfEEvPKT_PS4_ii)
        .other          _ZN3brt4cuda6kernel25transpose_naive_2d_kernelI6__halfEEvPKT_PS4_ii,@"STO_CUDA_ENTRY STV_DEFAULT"
_ZN3brt4cuda6kernel25transpose_naive_2d_kernelI6__halfEEvPKT_PS4_ii:
.text._ZN3brt4cuda6kernel25transpose_naive_2d_kernelI6__halfEEvPKT_PS4_ii:
[----:B------:R-:W-:Y:S01]  /*0000*/  LDC R1, c[0x0][0x37c] ;  /* 0x0000df00ff017b82 */ /* 0x000fe20000000800 */
[----:B------:R-:W0:Y:S07]  /*0010*/  S2R R3, SR_TID.X ;  /* 0x0000000000037919 */ /* 0x000e2e0000002100 */
[----:B------:R-:W0:Y:S01]  /*0020*/  S2UR UR4, SR_CTAID.X ;  /* 0x00000000000479c3 */ /* 0x000e220000002500 */
[----:B------:R-:W1:Y:S01]  /*0030*/  LDCU.64 UR6, c[0x0][0x390] ;  /* 0x00007200ff0677ac */ /* 0x000e620008000a00 */
[----:B------:R-:W2:Y:S06]  /*0040*/  S2R R2, SR_TID.Y ;  /* 0x0000000000027919 */ /* 0x000eac0000002200 */
[----:B------:R-:W0:Y:S08]  /*0050*/  LDC R0, c[0x0][0x360] ;  /* 0x0000d800ff007b82 */ /* 0x000e300000000800 */
[----:B------:R-:W2:Y:S08]  /*0060*/  S2UR UR5, SR_CTAID.Y ;  /* 0x00000000000579c3 */ /* 0x000eb00000002600 */
[----:B------:R-:W2:Y:S01]  /*0070*/  LDC R7, c[0x0][0x364] ;  /* 0x0000d900ff077b82 */ /* 0x000ea20000000800 */
[----:B0-----:R-:W-:-:S05]  /*0080*/  IMAD R0, R0, UR4, R3 ;  /* 0x0000000400007c24 */ /* 0x001fca000f8e0203 */
[----:B-1----:R-:W-:Y:S01]  /*0090*/  ISETP.GE.AND P0, PT, R0, UR7, PT ;  /* 0x0000000700007c0c */ /* 0x002fe2000bf06270 */
[----:B--2---:R-:W-:-:S05]  /*00a0*/  IMAD R7, R7, UR5, R2 ;  /* 0x0000000507077c24 */ /* 0x004fca000f8e0202 */
[----:B------:R-:W-:-:S13]  /*00b0*/  ISETP.GE.OR P0, PT, R7, UR6, P0 ;  /* 0x0000000607007c0c */ /* 0x000fda0008706670 */
[----:B------:R-:W-:Y:S05]  /*00c0*/  @P0 EXIT ;  /* 0x000000000000094d */ /* 0x000fea0003800000 */
[----:B------:R-:W0:Y:S01]  /*00d0*/  LDC.64 R4, c[0x0][0x380] ;  /* 0x0000e000ff047b82 */ /* 0x000e220000000a00 */
[----:B------:R-:W1:Y:S01]  /*00e0*/  LDCU.64 UR4, c[0x0][0x358] ;  /* 0x00006b00ff0477ac */ /* 0x000e620008000a00 */
[----:B------:R-:W-:-:S04]  /*00f0*/  IMAD R3, R7, UR7, R0 ;  /* 0x0000000707037c24 */ /* 0x000fc8000f8e0200 */
[----:B0-----:R-:W-:Y:S02]  /*0100*/  IMAD.WIDE R4, R3, 0x2, R4 ;  /* 0x0000000203047825 */ /* 0x001fe400078e0204 */
[----:B------:R-:W0:Y:S04]  /*0110*/  LDC.64 R2, c[0x0][0x388] ;  /* 0x0000e200ff027b82 */ /* 0x000e280000000a00 */
[----:B-1----:R-:W2:Y:S01]  /*0120*/  LDG.E.U16 R5, desc[UR4][R4.64] ;  /* 0x0000000404057981 */ /* 0x002ea2000c1e1500 */
[----:B------:R-:W-:-:S04]  /*0130*/  IMAD R7, R0, UR6, R7 ;  /* 0x0000000600077c24 */ /* 0x000fc8000f8e0207 */
[----:B0-----:R-:W-:-:S05]  /*0140*/  IMAD.WIDE R2, R7, 0x2, R2 ;  /* 0x0000000207027825 */ /* 0x001fca00078e0202 */
[----:B--2---:R-:W-:Y:S01]  /*0150*/  STG.E.U16 desc[UR4][R2.64], R5 ;  /* 0x0000000502007986 */ /* 0x004fe2000c101504 */
[----:B------:R-:W-:Y:S05]  /*0160*/  EXIT ;  /* 0x000000000000794d */ /* 0x000fea0003800000 */
.L_x_112:
        /* <DEDUP_REMOVED lines=9> */
.L_x_118:


//--------------------- .text._ZN3brt4cuda6kernel25transpose_naive_2d_kernelIfEEvPKT_PS3_ii --------------------------
	.section	.text._ZN3brt4cuda6kernel25transpose_naive_2d_kernelIfEEvPKT_PS3_ii,"ax",@progbits
	.align	128
        .global         _ZN3brt4cuda6kernel25transpose_naive_2d_kernelIfEEvPKT_PS3_ii
        .type           _ZN3brt4cuda6kernel25transpose_naive_2d_kernelIfEEvPKT_PS3_ii,@function
        .size           _ZN3brt4cuda6kernel25transpose_naive_2d_kernelIfEEvPKT_PS3_ii,(.L_x_119 - _ZN3brt4cuda6kernel25transpose_naive_2d_kernelIfEEvPKT_PS3_ii)
        .other          _ZN3brt4cuda6kernel25transpose_naive_2d_kernelIfEEvPKT_PS3_ii,@"STO_CUDA_ENTRY STV_DEFAULT"
_ZN3brt4cuda6kernel25transpose_naive_2d_kernelIfEEvPKT_PS3_ii:
.text._ZN3brt4cuda6kernel25transpose_naive_2d_kernelIfEEvPKT_PS3_ii:
        /* <DEDUP_REMOVED lines=18> */
[----:B-1----:R-:W2:Y:S01]  /*0120*/  LDG.E R3, desc[UR4][R2.64] ;  /* 0x0000000402037981 */ /* 0x002ea2000c1e1900 */
[----:B------:R-:W-:-:S04]  /*0130*/  IMAD R7, R0, UR6, R7 ;  /* 0x0000000600077c24 */ /* 0x000fc8000f8e0207 */
[----:B0-----:R-:W-:-:S05]  /*0140*/  IMAD.WIDE R4, R7, 0x4, R4 ;  /* 0x0000000407047825 */ /* 0x001fca00078e0204 */
[----:B--2---:R-:W-:Y:S01]  /*0150*/  STG.E desc[UR4][R4.64], R3 ;  /* 0x0000000304007986 */ /* 0x004fe2000c101904 */
[----:B------:R-:W-:Y:S05]  /*0160*/  EXIT ;  /* 0x000000000000794d */ /* 0x000fea0003800000 */
.L_x_113:
        /* <DEDUP_REMOVED lines=9> */
.L_x_119:


//--------------------- .nv.shared._ZN3brt4cuda6kernel22batch_transpose_kernelI6__halfLi32ELi32ELi256EEEviiiiiiPvS4_ --------------------------
	.section	.nv.shared._ZN3brt4cuda6kernel22batch_transpose_kernelI6__halfLi32ELi32ELi256EEEviiiiiiPvS4_,"aw",@nobits
	.sectionflags	@""
	.align	2
.nv.shared._ZN3brt4cuda6kernel22batch_transpose_kernelI6__halfLi32ELi32ELi256EEEviiiiiiPvS4_:
	.zero		3072


//--------------------- .nv.shared.reserved.0     --------------------------
	.section	.nv.shared.reserved.0,"aw",@nobits
	.weak		__nv_reservedSMEM_offset_0_alias
	.size		__nv_reservedSMEM_offset_0_alias, 0, 64
	.other		__nv_reservedSMEM_offset_0_alias,@"STO_CUDA_RESERVED_SHARED STV_DEFAULT"
__nv_reservedSMEM_offset_0_alias:
	.zero		0
	.zero		64


//--------------------- .nv.shared._ZN3brt4cuda6kernel22batch_transpose_kernelI6__halfLi32ELi32ELi64EEEviiiiiiPvS4_ --------------------------
	.section	.nv.shared._ZN3brt4cuda6kernel22batch_transpose_kernelI6__halfLi32ELi32ELi64EEEviiiiiiPvS4_,"aw",@nobits
	.sectionflags	@""
	.align	2
.nv.shared._ZN3brt4cuda6kernel22batch_transpose_kernelI6__halfLi32ELi32ELi64EEEviiiiiiPvS4_:
	.zero		3072


//--------------------- .nv.shared._ZN3brt4cuda6kernel22batch_transpose_kernelIfLi32ELi32ELi256EEEviiiiiiPvS3_ --------------------------
	.section	.nv.shared._ZN3brt4cuda6kernel22batch_transpose_kernelIfLi32ELi32ELi256EEEviiiiiiPvS3_,"aw",@nobits
	.sectionflags	@""
	.align	4
.nv.shared._ZN3brt4cuda6kernel22batch_transpose_kernelIfLi32ELi32ELi256EEEviiiiiiPvS3_:
	.zero		5120


//--------------------- .nv.shared._ZN3brt4cuda6kernel22batch_transpose_kernelIfLi32ELi32ELi64EEEviiiiiiPvS3_ --------------------------
	.section	.nv.shared._ZN3brt4cuda6kernel22batch_transpose_kernelIfLi32ELi32ELi64EEEviiiiiiPvS3_,"aw",@nobits
	.sectionflags	@""
	.align	4
.nv.shared._ZN3brt4cuda6kernel22batch_transpose_kernelIfLi32ELi32ELi64EEEviiiiiiPvS3_:
	.zero		5120


//--------------------- .nv.constant0._ZN3brt4cuda6kernel22batch_transpose_kernelI6__halfLi32ELi32ELi256EEEviiiiiiPvS4_ --------------------------
	.section	.nv.constant0._ZN3brt4cuda6kernel22batch_transpose_kernelI6__halfLi32ELi32ELi256EEEviiiiiiPvS4_,"a",@progbits
	.sectionflags	@""
	.align	4
.nv.constant0._ZN3brt4cuda6kernel22batch_transpose_kernelI6__halfLi32ELi32ELi256EEEviiiiiiPvS4_:
	.zero		936


//--------------------- .nv.constant0._ZN3brt4cuda6kernel22batch_transpose_kernelI6__halfLi32ELi32ELi64EEEviiiiiiPvS4_ --------------------------
	.section	.nv.constant0._ZN3brt4cuda6kernel22batch_transpose_kernelI6__halfLi32ELi32ELi64EEEviiiiiiPvS4_,"a",@progbits
	.sectionflags	@""
	.align	4
.nv.constant0._ZN3brt4cuda6kernel22batch_transpose_kernelI6__halfLi32ELi32ELi64EEEviiiiiiPvS4_:
	.zero		936


//--------------------- .nv.constant0._ZN3brt4cuda6kernel22batch_transpose_kernelIfLi32ELi32ELi256EEEviiiiiiPvS3_ --------------------------
	.section	.nv.constant0._ZN3brt4cuda6kernel22batch_transpose_kernelIfLi32ELi32ELi256EEEviiiiiiPvS3_,"a",@progbits
	.sectionflags	@""
	.align	4
.nv.constant0._ZN3brt4cuda6kernel22batch_transpose_kernelIfLi32ELi32ELi256EEEviiiiiiPvS3_:
	.zero		936


//--------------------- .nv.constant0._ZN3brt4cuda6kernel22batch_transpose_kernelIfLi32ELi32ELi64EEEviiiiiiPvS3_ --------------------------
	.section	.nv.constant0._ZN3brt4cuda6kernel22batch_transpose_kernelIfLi32ELi32ELi64EEEviiiiiiPvS3_,"a",@progbits
	.sectionflags	@""
	.align	4
.nv.constant0._ZN3brt4cuda6kernel22batch_transpose_kernelIfLi32ELi32ELi64EEEviiiiiiPvS3_:
	.zero		936


//--------------------- .nv.constant0._ZN3brt4cuda6kernel25transpose_naive_2d_kernelI6__halfEEvPKT_PS4_ii --------------------------
	.section	.nv.constant0._ZN3brt4cuda6kernel25transpose_naive_2d_kernelI6__halfEEvPKT_PS4_ii,"a",@progbits
	.sectionflags	@""
	.align	4
.nv.constant0._ZN3brt4cuda6kernel25transpose_naive_2d_kernelI6__halfEEvPKT_PS4_ii:
	.zero		920


//--------------------- .nv.constant0._ZN3brt4cuda6kernel25transpose_naive_2d_kernelIfEEvPKT_PS3_ii --------------------------
	.section	.nv.constant0._ZN3brt4cuda6kernel25transpose_naive_2d_kernelIfEEvPKT_PS3_ii,"a",@progbits
	.sectionflags	@""
	.align	4
.nv.constant0._ZN3brt4cuda6kernel25transpose_naive_2d_kernelIfEEvPKT_PS3_ii:
	.zero		920


//--------------------- SYMBOLS --------------------------

	.type		.nv.reservedSmem.offset0,@object
	.size		.nv.reservedSmem.offset0,0x4
	.type		.nv.reservedSmem.cap,@object
	.size		.nv.reservedSmem.cap,0x4
